	.target	sm_90a

	.elftype	@"ET_EXEC"


//--------------------- .note.nv.tkinfo           --------------------------
	.section	.note.nv.tkinfo,"",@"SHT_NOTE"
	.sectionflags	@"SHF_NOTE_NV_TKINFO"
	.tkinfo
        /*0018*/ 	.word	0x00000002
        /*0030*/ 	.string	""
        /*0030*/ 	.string	"ptxas"
        /*0030*/ 	.string	"Cuda compilation tools, release 13.0, V13.0.88"
        /*0030*/ 	.string	"Build cuda_13.0.r13.0/compiler.36424714_0"
        /*0030*/ 	.string	"-arch sm_90a -m 64 "



//--------------------- .note.nv.cuinfo           --------------------------
	.section	.note.nv.cuinfo,"",@"SHT_NOTE"
	.sectionflags	@"SHF_NOTE_NV_CUINFO"
        /*0018*/ 	.short	0x0002
        /*001a*/ 	.short	0x005a
        /*001c*/ 	.short	0x0082
	.zero		2


//--------------------- .nv.info                  --------------------------
	.section	.nv.info,"",@"SHT_CUDA_INFO"
	.align	4


	//----- nvinfo : EIATTR_REGCOUNT
	.align		4
        /*0000*/ 	.byte	0x04, 0x2f
        /*0002*/ 	.short	(.L_15 - .L_14)
	.align		4
.L_14:
        /*0004*/ 	.word	index@(_ZN7cutlass13device_kernelINS_4gemm6kernel13GemmUniversalIN4cute5tupleIJiiiiEEENS1_10collective13CollectiveMmaINS1_34MainloopSm90TmaGmmaWarpSpecializedILi9ENS5_IJNS4_1CILi1EEESB_SB_EEENS1_35KernelTmaWarpSpecializedCooperativeEEENS5_IJNSA_ILi256EEENSA_ILi128EEENSA_ILi64EEEEEEaNS5_IJlSB_lEEEaSJ_NS4_8TiledMMAINS4_8MMA_AtomIJNS4_4SM904GMMA27MMA_64x128x32_S32S8S8_SS_TNEEEENS4_6LayoutINS5_IJNSA_ILi2EEESB_SB_EEENS5_IJSB_NSA_ILi0EEEST_EEEEENS5_IJNS4_10UnderscoreESW_SW_EEEEENS4_13SM90_TMA_LOADENS4_14ComposedLayoutINS4_7SwizzleILi2ELi4ELi3EEENS4_18smem_ptr_flag_bitsILi8EEENSQ_INS5_IJNSA_ILi8EEESH_EEENS5_IJSH_SB_EEEEEEEvNS4_8identityESZ_S19_vS1A_EENS_8epilogue10collective6detail29Sm90TmaWarpSpecializedAdapterINS1D_15DefaultEpilogueIaSJ_SJ_NS1C_6thread17LinearCombinationIaLi1EiiLNS1H_9ScaleType4KindE0ELNS_15FloatRoundStyleE2EaEENS1_15EpilogueDefaultEEEEEvvEEEEvNT_6ParamsE)
        /*0008*/ 	.word	0x000000a8


	//----- nvinfo : EIATTR_FRAME_SIZE
	.align		4
.L_15:
        /*000c*/ 	.byte	0x04, 0x11
        /*000e*/ 	.short	(.L_17 - .L_16)
	.align		4
.L_16:
        /*0010*/ 	.word	index@(_ZN7cutlass13device_kernelINS_4gemm6kernel13GemmUniversalIN4cute5tupleIJiiiiEEENS1_10collective13CollectiveMmaINS1_34MainloopSm90TmaGmmaWarpSpecializedILi9ENS5_IJNS4_1CILi1EEESB_SB_EEENS1_35KernelTmaWarpSpecializedCooperativeEEENS5_IJNSA_ILi256EEENSA_ILi128EEENSA_ILi64EEEEEEaNS5_IJlSB_lEEEaSJ_NS4_8TiledMMAINS4_8MMA_AtomIJNS4_4SM904GMMA27MMA_64x128x32_S32S8S8_SS_TNEEEENS4_6LayoutINS5_IJNSA_ILi2EEESB_SB_EEENS5_IJSB_NSA_ILi0EEEST_EEEEENS5_IJNS4_10UnderscoreESW_SW_EEEEENS4_13SM90_TMA_LOADENS4_14ComposedLayoutINS4_7SwizzleILi2ELi4ELi3EEENS4_18smem_ptr_flag_bitsILi8EEENSQ_INS5_IJNSA_ILi8EEESH_EEENS5_IJSH_SB_EEEEEEEvNS4_8identityESZ_S19_vS1A_EENS_8epilogue10collective6detail29Sm90TmaWarpSpecializedAdapterINS1D_15DefaultEpilogueIaSJ_SJ_NS1C_6thread17LinearCombinationIaLi1EiiLNS1H_9ScaleType4KindE0ELNS_15FloatRoundStyleE2EaEENS1_15EpilogueDefaultEEEEEvvEEEEvNT_6ParamsE)
        /*0014*/ 	.word	0x00000000


	//----- nvinfo : EIATTR_MIN_STACK_SIZE
	.align		4
.L_17:
        /*0018*/ 	.byte	0x04, 0x12
        /*001a*/ 	.short	(.L_19 - .L_18)
	.align		4
.L_18:
        /*001c*/ 	.word	index@(_ZN7cutlass13device_kernelINS_4gemm6kernel13GemmUniversalIN4cute5tupleIJiiiiEEENS1_10collective13CollectiveMmaINS1_34MainloopSm90TmaGmmaWarpSpecializedILi9ENS5_IJNS4_1CILi1EEESB_SB_EEENS1_35KernelTmaWarpSpecializedCooperativeEEENS5_IJNSA_ILi256EEENSA_ILi128EEENSA_ILi64EEEEEEaNS5_IJlSB_lEEEaSJ_NS4_8TiledMMAINS4_8MMA_AtomIJNS4_4SM904GMMA27MMA_64x128x32_S32S8S8_SS_TNEEEENS4_6LayoutINS5_IJNSA_ILi2EEESB_SB_EEENS5_IJSB_NSA_ILi0EEEST_EEEEENS5_IJNS4_10UnderscoreESW_SW_EEEEENS4_13SM90_TMA_LOADENS4_14ComposedLayoutINS4_7SwizzleILi2ELi4ELi3EEENS4_18smem_ptr_flag_bitsILi8EEENSQ_INS5_IJNSA_ILi8EEESH_EEENS5_IJSH_SB_EEEEEEEvNS4_8identityESZ_S19_vS1A_EENS_8epilogue10collective6detail29Sm90TmaWarpSpecializedAdapterINS1D_15DefaultEpilogueIaSJ_SJ_NS1C_6thread17LinearCombinationIaLi1EiiLNS1H_9ScaleType4KindE0ELNS_15FloatRoundStyleE2EaEENS1_15EpilogueDefaultEEEEEvvEEEEvNT_6ParamsE)
        /*0020*/ 	.word	0x00000000
.L_19:


//--------------------- .nv.compat                --------------------------
	.section	.nv.compat,"",@"SHT_CUDA_COMPAT_INFO"
	.align	4
        /*0000*/ 	.byte	0x02, 0x09, 0x01, 0x00, 0x02, 0x02, 0x04, 0x00, 0x02, 0x05, 0x05, 0x00, 0x03, 0x07, 0x01, 0x01
        /*0010*/ 	.byte	0x02, 0x03, 0x01, 0x00, 0x02, 0x06, 0x01, 0x00, 0x04, 0x0b, 0x08, 0x00, 0x00, 0x00, 0x00, 0x00
        /*0020*/ 	.byte	0x00, 0x00, 0x00, 0x00


//--------------------- .nv.info._ZN7cutlass13device_kernelINS_4gemm6kernel13GemmUniversalIN4cute5tupleIJiiiiEEENS1_10collective13CollectiveMmaINS1_34MainloopSm90TmaGmmaWarpSpecializedILi9ENS5_IJNS4_1CILi1EEESB_SB_EEENS1_35KernelTmaWarpSpecializedCooperativeEEENS5_IJNSA_ILi256EEENSA_ILi128EEENSA_ILi64EEEEEEaNS5_IJlSB_lEEEaSJ_NS4_8TiledMMAINS4_8MMA_AtomIJNS4_4SM904GMMA27MMA_64x128x32_S32S8S8_SS_TNEEEENS4_6LayoutINS5_IJNSA_ILi2EEESB_SB_EEENS5_IJSB_NSA_ILi0EEEST_EEEEENS5_IJNS4_10UnderscoreESW_SW_EEEEENS4_13SM90_TMA_LOADENS4_14ComposedLayoutINS4_7SwizzleILi2ELi4ELi3EEENS4_18smem_ptr_flag_bitsILi8EEENSQ_INS5_IJNSA_ILi8EEESH_EEENS5_IJSH_SB_EEEEEEEvNS4_8identityESZ_S19_vS1A_EENS_8epilogue10collective6detail29Sm90TmaWarpSpecializedAdapterINS1D_15DefaultEpilogueIaSJ_SJ_NS1C_6thread17LinearCombinationIaLi1EiiLNS1H_9ScaleType4KindE0ELNS_15FloatRoundStyleE2EaEENS1_15EpilogueDefaultEEEEEvvEEEEvNT_6ParamsE --------------------------
	.section	.nv.info._ZN7cutlass13device_kernelINS_4gemm6kernel13GemmUniversalIN4cute5tupleIJiiiiEEENS1_10collective13CollectiveMmaINS1_34MainloopSm90TmaGmmaWarpSpecializedILi9ENS5_IJNS4_1CILi1EEESB_SB_EEENS1_35KernelTmaWarpSpecializedCooperativeEEENS5_IJNSA_ILi256EEENSA_ILi128EEENSA_ILi64EEEEEEaNS5_IJlSB_lEEEaSJ_NS4_8TiledMMAINS4_8MMA_AtomIJNS4_4SM904GMMA27MMA_64x128x32_S32S8S8_SS_TNEEEENS4_6LayoutINS5_IJNSA_ILi2EEESB_SB_EEENS5_IJSB_NSA_ILi0EEEST_EEEEENS5_IJNS4_10UnderscoreESW_SW_EEEEENS4_13SM90_TMA_LOADENS4_14ComposedLayoutINS4_7SwizzleILi2ELi4ELi3EEENS4_18smem_ptr_flag_bitsILi8EEENSQ_INS5_IJNSA_ILi8EEESH_EEENS5_IJSH_SB_EEEEEEEvNS4_8identityESZ_S19_vS1A_EENS_8epilogue10collective6detail29Sm90TmaWarpSpecializedAdapterINS1D_15DefaultEpilogueIaSJ_SJ_NS1C_6thread17LinearCombinationIaLi1EiiLNS1H_9ScaleType4KindE0ELNS_15FloatRoundStyleE2EaEENS1_15EpilogueDefaultEEEEEvvEEEEvNT_6ParamsE,"",@"SHT_CUDA_INFO"
	.sectionflags	@""
	.align	4


	//----- nvinfo : EIATTR_CUDA_API_VERSION
	.align		4
        /*0000*/ 	.byte	0x04, 0x37
        /*0002*/ 	.short	(.L_21 - .L_20)
.L_20:
        /*0004*/ 	.word	0x00000082


	//----- nvinfo : EIATTR_KPARAM_INFO
	.align		4
.L_21:
        /*0008*/ 	.byte	0x04, 0x17
        /*000a*/ 	.short	(.L_23 - .L_22)
.L_22:
        /*000c*/ 	.word	0x00000000
        /*0010*/ 	.short	0x0000
        /*0012*/ 	.short	0x0070
        /*0014*/ 	.byte	0x00, 0xf0, 0x01, 0x10


	//----- nvinfo : EIATTR_SPARSE_MMA_MASK
	.align		4
.L_23:
        /*0018*/ 	.byte	0x03, 0x50
        /*001a*/ 	.short	0x0000


	//----- nvinfo : EIATTR_MAXREG_COUNT
	.align		4
        /*001c*/ 	.byte	0x03, 0x1b
        /*001e*/ 	.short	0x00a8


	//----- nvinfo : EIATTR_NUM_BARRIERS
	.align		4
        /*0020*/ 	.byte	0x02, 0x4c
        /*0022*/ 	.byte	0x01
	.zero		1


	//----- nvinfo : EIATTR_EXTERNS
	.align		4
        /*0024*/ 	.byte	0x04, 0x0f
        /*0026*/ 	.short	(.L_25 - .L_24)


	//   ....[0]....
	.align		4
.L_24:
        /*0028*/ 	.word	index@(__assertfail)


	//----- nvinfo : EIATTR_MERCURY_ISA_VERSION
	.align		4
.L_25:
        /*002c*/ 	.byte	0x03, 0x5f
        /*002e*/ 	.short	0x0101


	//----- nvinfo : EIATTR_INT_WARP_WIDE_INSTR_OFFSETS
	.align		4
        /*0030*/ 	.byte	0x04, 0x31
        /*0032*/ 	.short	(.L_27 - .L_26)


	//   ....[0]....
.L_26:
        /*0034*/ 	.word	0x00000480


	//   ....[1]....
        /*0038*/ 	.word	0x000004b0


	//   ....[2]....
        /*003c*/ 	.word	0x00000590


	//----- nvinfo : EIATTR_COOP_GROUP_MASK_REGIDS
	.align		4
.L_27:
        /*0040*/ 	.byte	0x04, 0x29
        /*0042*/ 	.short	(.L_29 - .L_28)


	//   ....[0]....
.L_28:
        /*0044*/ 	.word	0xffffffff


	//   ....[1]....
        /*0048*/ 	.word	0xffffffff


	//   ....[2]....
        /*004c*/ 	.word	0xffffffff


	//   ....[3]....
        /*0050*/ 	.word	0xffffffff


	//   ....[4]....
        /*0054*/ 	.word	0xffffffff


	//----- nvinfo : EIATTR_COOP_GROUP_INSTR_OFFSETS
	.align		4
.L_29:
        /*0058*/ 	.byte	0x04, 0x28
        /*005a*/ 	.short	(.L_31 - .L_30)


	//   ....[0]....
.L_30:
        /*005c*/ 	.word	0x00000060


	//   ....[1]....
        /*0060*/ 	.word	0x00000070


	//   ....[2]....
        /*0064*/ 	.word	0x00000130


	//   ....[3]....
        /*0068*/ 	.word	0x00000390


	//   ....[4]....
        /*006c*/ 	.word	0x00001040


	//----- nvinfo : EIATTR_REG_RECONFIG
	.align		4
.L_31:
        /*0070*/ 	.byte	0x01, 0x54
	.zero		2


	//----- nvinfo : EIATTR_SYSCALL_OFFSETS
	.align		4
        /*0074*/ 	.byte	0x04, 0x46
        /*0076*/ 	.short	(.L_33 - .L_32)


	//   ....[0]....
.L_32:
        /*0078*/ 	.word	0x00001210


	//----- nvinfo : EIATTR_MBARRIER_INSTR_OFFSETS
	.align		4
.L_33:
        /*007c*/ 	.byte	0x04, 0x39
        /*007e*/ 	.short	(.L_35 - .L_34)


	//   ....[0]....
.L_34:
        /*0080*/ 	.word	0x00000250
        /*0084*/ 	.word	0x000000ff
        /*0088*/ 	.word	0x00000000
        /*008c*/ 	.short	0x0100
        /*008e*/ 	.byte	0x08
	.zero		1


	//   ....[1]....
        /*0090*/ 	.word	0x00000260
        /*0094*/ 	.word	0x000000ff
        /*0098*/ 	.word	0x00000048
        /*009c*/ 	.short	0x0100
        /*009e*/ 	.byte	0x08
	.zero		1


	//   ....[2]....
        /*00a0*/ 	.word	0x00000270
        /*00a4*/ 	.word	0x000000ff
        /*00a8*/ 	.word	0x00000008
        /*00ac*/ 	.short	0x0100
        /*00ae*/ 	.byte	0x08
	.zero		1


	//   ....[3]....
        /*00b0*/ 	.word	0x00000280
        /*00b4*/ 	.word	0x000000ff
        /*00b8*/ 	.word	0x00000050
        /*00bc*/ 	.short	0x0100
        /*00be*/ 	.byte	0x08
	.zero		1


	//   ....[4]....
        /*00c0*/ 	.word	0x00000290
        /*00c4*/ 	.word	0x000000ff
        /*00c8*/ 	.word	0x00000010
        /*00cc*/ 	.short	0x0100
        /*00ce*/ 	.byte	0x08
	.zero		1


	//   ....[5]....
        /*00d0*/ 	.word	0x000002a0
        /*00d4*/ 	.word	0x000000ff
        /*00d8*/ 	.word	0x00000058
        /*00dc*/ 	.short	0x0100
        /*00de*/ 	.byte	0x08
	.zero		1


	//   ....[6]....
        /*00e0*/ 	.word	0x000002b0
        /*00e4*/ 	.word	0x000000ff
        /*00e8*/ 	.word	0x00000018
        /*00ec*/ 	.short	0x0100
        /*00ee*/ 	.byte	0x08
	.zero		1


	//   ....[7]....
        /*00f0*/ 	.word	0x000002c0
        /*00f4*/ 	.word	0x000000ff
        /*00f8*/ 	.word	0x00000060
        /*00fc*/ 	.short	0x0100
        /*00fe*/ 	.byte	0x08
	.zero		1


	//   ....[8]....
        /*0100*/ 	.word	0x000002d0
        /*0104*/ 	.word	0x000000ff
        /*0108*/ 	.word	0x00000020
        /*010c*/ 	.short	0x0100
        /*010e*/ 	.byte	0x08
	.zero		1


	//   ....[9]....
        /*0110*/ 	.word	0x000002e0
        /*0114*/ 	.word	0x000000ff
        /*0118*/ 	.word	0x00000068
        /*011c*/ 	.short	0x0100
        /*011e*/ 	.byte	0x08
	.zero		1


	//   ....[10]....
        /*0120*/ 	.word	0x000002f0
        /*0124*/ 	.word	0x000000ff
        /*0128*/ 	.word	0x00000028
        /*012c*/ 	.short	0x0100
        /*012e*/ 	.byte	0x08
	.zero		1


	//   ....[11]....
        /*0130*/ 	.word	0x00000300
        /*0134*/ 	.word	0x000000ff
        /*0138*/ 	.word	0x00000070
        /*013c*/ 	.short	0x0100
        /*013e*/ 	.byte	0x08
	.zero		1


	//   ....[12]....
        /*0140*/ 	.word	0x00000310
        /*0144*/ 	.word	0x000000ff
        /*0148*/ 	.word	0x00000030
        /*014c*/ 	.short	0x0100
        /*014e*/ 	.byte	0x08
	.zero		1


	//   ....[13]....
        /*0150*/ 	.word	0x00000320
        /*0154*/ 	.word	0x000000ff
        /*0158*/ 	.word	0x00000078
        /*015c*/ 	.short	0x0100
        /*015e*/ 	.byte	0x08
	.zero		1


	//   ....[14]....
        /*0160*/ 	.word	0x00000330
        /*0164*/ 	.word	0x000000ff
        /*0168*/ 	.word	0x00000038
        /*016c*/ 	.short	0x0100
        /*016e*/ 	.byte	0x08
	.zero		1


	//   ....[15]....
        /*0170*/ 	.word	0x00000340
        /*0174*/ 	.word	0x000000ff
        /*0178*/ 	.word	0x00000080
        /*017c*/ 	.short	0x0100
        /*017e*/ 	.byte	0x08
	.zero		1


	//   ....[16]....
        /*0180*/ 	.word	0x00000350
        /*0184*/ 	.word	0x000000ff
        /*0188*/ 	.word	0x00000040
        /*018c*/ 	.short	0x0100
        /*018e*/ 	.byte	0x08
	.zero		1


	//   ....[17]....
        /*0190*/ 	.word	0x00000360
        /*0194*/ 	.word	0x000000ff
        /*0198*/ 	.word	0x00000088
        /*019c*/ 	.short	0x0100
        /*019e*/ 	.byte	0x08
	.zero		1


	//   ....[18]....
        /*01a0*/ 	.word	0x00000600
        /*01a4*/ 	.word	0x000000ff
        /*01a8*/ 	.word	0x000000a0
        /*01ac*/ 	.short	0x0100
        /*01ae*/ 	.byte	0x06
	.zero		1


	//   ....[19]....
        /*01b0*/ 	.word	0x00000660
        /*01b4*/ 	.word	0x000000ff
        /*01b8*/ 	.word	0x000000a8
        /*01bc*/ 	.short	0x0100
        /*01be*/ 	.byte	0x06
	.zero		1


	//   ....[20]....
        /*01c0*/ 	.word	0x000012e0
        /*01c4*/ 	.word	0x00000003
        /*01c8*/ 	.word	0x00000000
        /*01cc*/ 	.short	0x010a
        /*01ce*/ 	.byte	0x3f
	.zero		1


	//   ....[21]....
        /*01d0*/ 	.word	0x00001320
        /*01d4*/ 	.word	0x00000003
        /*01d8*/ 	.word	0x00000000
        /*01dc*/ 	.short	0x010a
        /*01de*/ 	.byte	0x3f
	.zero		1


	//   ....[22]....
        /*01e0*/ 	.word	0x000016a0
        /*01e4*/ 	.word	0x00000005
        /*01e8*/ 	.word	0x00000000
        /*01ec*/ 	.short	0x010a
        /*01ee*/ 	.byte	0x3f
	.zero		1


	//   ....[23]....
        /*01f0*/ 	.word	0x000016e0
        /*01f4*/ 	.word	0x00000005
        /*01f8*/ 	.word	0x00000000
        /*01fc*/ 	.short	0x010a
        /*01fe*/ 	.byte	0x3f
	.zero		1


	//   ....[24]....
        /*0200*/ 	.word	0x00001900
        /*0204*/ 	.word	0x00000004
        /*0208*/ 	.word	0x00000000
        /*020c*/ 	.short	0x0101
        /*020e*/ 	.byte	0x3f
	.zero		1


	//   ....[25]....
        /*0210*/ 	.word	0x00001ae0
        /*0214*/ 	.word	0x00000000
        /*0218*/ 	.word	0x00000000
        /*021c*/ 	.short	0x0101
        /*021e*/ 	.byte	0x3f
	.zero		1


	//   ....[26]....
        /*0220*/ 	.word	0x000091b0
        /*0224*/ 	.word	0x0000000e
        /*0228*/ 	.word	0x00000048
        /*022c*/ 	.short	0x010a
        /*022e*/ 	.byte	0x3f
	.zero		1


	//   ....[27]....
        /*0230*/ 	.word	0x00009530
        /*0234*/ 	.word	0x00000006
        /*0238*/ 	.word	0x000000a8
        /*023c*/ 	.short	0x0101
        /*023e*/ 	.byte	0x3f
	.zero		1


	//   ....[28]....
        /*0240*/ 	.word	0x00009c60
        /*0244*/ 	.word	0x00000007
        /*0248*/ 	.word	0x00000000
        /*024c*/ 	.short	0x010a
        /*024e*/ 	.byte	0x3f
	.zero		1


	//   ....[29]....
        /*0250*/ 	.word	0x00009ce0
        /*0254*/ 	.word	0x00000009
        /*0258*/ 	.word	0x00000000
        /*025c*/ 	.short	0x010a
        /*025e*/ 	.byte	0x3f
	.zero		1


	//   ....[30]....
        /*0260*/ 	.word	0x00009d70
        /*0264*/ 	.word	0x00000006
        /*0268*/ 	.word	0x00000000
        /*026c*/ 	.short	0x010a
        /*026e*/ 	.byte	0x3f
	.zero		1


	//   ....[31]....
        /*0270*/ 	.word	0x00009e00
        /*0274*/ 	.word	0x00000009
        /*0278*/ 	.word	0x00000000
        /*027c*/ 	.short	0x010a
        /*027e*/ 	.byte	0x3f
	.zero		1


	//   ....[32]....
        /*0280*/ 	.word	0x00009e90
        /*0284*/ 	.word	0x00000006
        /*0288*/ 	.word	0x00000000
        /*028c*/ 	.short	0x010a
        /*028e*/ 	.byte	0x3f
	.zero		1


	//   ....[33]....
        /*0290*/ 	.word	0x00009f20
        /*0294*/ 	.word	0x00000009
        /*0298*/ 	.word	0x00000000
        /*029c*/ 	.short	0x010a
        /*029e*/ 	.byte	0x3f
	.zero		1


	//   ....[34]....
        /*02a0*/ 	.word	0x00009fb0
        /*02a4*/ 	.word	0x00000006
        /*02a8*/ 	.word	0x00000000
        /*02ac*/ 	.short	0x010a
        /*02ae*/ 	.byte	0x3f
	.zero		1


	//   ....[35]....
        /*02b0*/ 	.word	0x0000a040
        /*02b4*/ 	.word	0x00000009
        /*02b8*/ 	.word	0x00000000
        /*02bc*/ 	.short	0x010a
        /*02be*/ 	.byte	0x3f
	.zero		1


	//   ....[36]....
        /*02c0*/ 	.word	0x0000a0d0
        /*02c4*/ 	.word	0x00000003
        /*02c8*/ 	.word	0x00000000
        /*02cc*/ 	.short	0x010a
        /*02ce*/ 	.byte	0x3f
	.zero		1


	//   ....[37]....
        /*02d0*/ 	.word	0x0000a130
        /*02d4*/ 	.word	0x00000003
        /*02d8*/ 	.word	0x00000000
        /*02dc*/ 	.short	0x010a
        /*02de*/ 	.byte	0x3f
	.zero		1


	//   ....[38]....
        /*02e0*/ 	.word	0x0000a180
        /*02e4*/ 	.word	0x00000005
        /*02e8*/ 	.word	0x00000000
        /*02ec*/ 	.short	0x010a
        /*02ee*/ 	.byte	0x3f
	.zero		1


	//   ....[39]....
        /*02f0*/ 	.word	0x0000a250
        /*02f4*/ 	.word	0x0000000e
        /*02f8*/ 	.word	0x00000048
        /*02fc*/ 	.short	0x010a
        /*02fe*/ 	.byte	0x3f
	.zero		1


	//   ....[40]....
        /*0300*/ 	.word	0x0000a320
        /*0304*/ 	.word	0x00000007
        /*0308*/ 	.word	0x00000000
        /*030c*/ 	.short	0x010a
        /*030e*/ 	.byte	0x3f
	.zero		1


	//   ....[41]....
        /*0310*/ 	.word	0x0000a370
        /*0314*/ 	.word	0x00000009
        /*0318*/ 	.word	0x00000000
        /*031c*/ 	.short	0x010a
        /*031e*/ 	.byte	0x3f
	.zero		1


	//   ....[42]....
        /*0320*/ 	.word	0x0000a3c0
        /*0324*/ 	.word	0x00000006
        /*0328*/ 	.word	0x00000000
        /*032c*/ 	.short	0x010a
        /*032e*/ 	.byte	0x3f
	.zero		1


	//   ....[43]....
        /*0330*/ 	.word	0x0000a410
        /*0334*/ 	.word	0x00000009
        /*0338*/ 	.word	0x00000000
        /*033c*/ 	.short	0x010a
        /*033e*/ 	.byte	0x3f
	.zero		1


	//   ....[44]....
        /*0340*/ 	.word	0x0000a460
        /*0344*/ 	.word	0x00000006
        /*0348*/ 	.word	0x00000000
        /*034c*/ 	.short	0x010a
        /*034e*/ 	.byte	0x3f
	.zero		1


	//   ....[45]....
        /*0350*/ 	.word	0x0000a4b0
        /*0354*/ 	.word	0x00000009
        /*0358*/ 	.word	0x00000000
        /*035c*/ 	.short	0x010a
        /*035e*/ 	.byte	0x3f
	.zero		1


	//   ....[46]....
        /*0360*/ 	.word	0x0000a500
        /*0364*/ 	.word	0x00000006
        /*0368*/ 	.word	0x00000000
        /*036c*/ 	.short	0x010a
        /*036e*/ 	.byte	0x3f
	.zero		1


	//   ....[47]....
        /*0370*/ 	.word	0x0000a550
        /*0374*/ 	.word	0x00000009
        /*0378*/ 	.word	0x00000000
        /*037c*/ 	.short	0x010a
        /*037e*/ 	.byte	0x3f
	.zero		1


	//----- nvinfo : EIATTR_NUM_MBARRIERS
	.align		4
.L_35:
        /*0380*/ 	.byte	0x03, 0x38
        /*0382*/ 	.short	0x0014


	//----- nvinfo : EIATTR_EXIT_INSTR_OFFSETS
	.align		4
        /*0384*/ 	.byte	0x04, 0x1c
        /*0386*/ 	.short	(.L_37 - .L_36)


	//   ....[0]....
.L_36:
        /*0388*/ 	.word	0x000006b0


	//   ....[1]....
        /*038c*/ 	.word	0x00000f80


	//   ....[2]....
        /*0390*/ 	.word	0x00008820


	//   ....[3]....
        /*0394*/ 	.word	0x00008e50


	//   ....[4]....
        /*0398*/ 	.word	0x0000a120


	//----- nvinfo : EIATTR_MAX_THREADS
	.align		4
.L_37:
        /*039c*/ 	.byte	0x04, 0x05
        /*039e*/ 	.short	(.L_39 - .L_38)
.L_38:
        /*03a0*/ 	.word	0x00000180
        /*03a4*/ 	.word	0x00000001
        /*03a8*/ 	.word	0x00000001


	//----- nvinfo : EIATTR_CRS_STACK_SIZE
	.align		4
.L_39:
        /*03ac*/ 	.byte	0x04, 0x1e
        /*03ae*/ 	.short	(.L_41 - .L_40)
.L_40:
        /*03b0*/ 	.word	0x00000000


	//----- nvinfo : EIATTR_CBANK_PARAM_SIZE
	.align		4
.L_41:
        /*03b4*/ 	.byte	0x03, 0x19
        /*03b6*/ 	.short	0x0470


	//----- nvinfo : EIATTR_PARAM_CBANK
	.align		4
        /*03b8*/ 	.byte	0x04, 0x0a
        /*03ba*/ 	.short	(.L_43 - .L_42)
	.align		4
.L_42:
        /*03bc*/ 	.word	index@(.nv.constant0._ZN7cutlass13device_kernelINS_4gemm6kernel13GemmUniversalIN4cute5tupleIJiiiiEEENS1_10collective13CollectiveMmaINS1_34MainloopSm90TmaGmmaWarpSpecializedILi9ENS5_IJNS4_1CILi1EEESB_SB_EEENS1_35KernelTmaWarpSpecializedCooperativeEEENS5_IJNSA_ILi256EEENSA_ILi128EEENSA_ILi64EEEEEEaNS5_IJlSB_lEEEaSJ_NS4_8TiledMMAINS4_8MMA_AtomIJNS4_4SM904GMMA27MMA_64x128x32_S32S8S8_SS_TNEEEENS4_6LayoutINS5_IJNSA_ILi2EEESB_SB_EEENS5_IJSB_NSA_ILi0EEEST_EEEEENS5_IJNS4_10UnderscoreESW_SW_EEEEENS4_13SM90_TMA_LOADENS4_14ComposedLayoutINS4_7SwizzleILi2ELi4ELi3EEENS4_18smem_ptr_flag_bitsILi8EEENSQ_INS5_IJNSA_ILi8EEESH_EEENS5_IJSH_SB_EEEEEEEvNS4_8identityESZ_S19_vS1A_EENS_8epilogue10collective6detail29Sm90TmaWarpSpecializedAdapterINS1D_15DefaultEpilogueIaSJ_SJ_NS1C_6thread17LinearCombinationIaLi1EiiLNS1H_9ScaleType4KindE0ELNS_15FloatRoundStyleE2EaEENS1_15EpilogueDefaultEEEEEvvEEEEvNT_6ParamsE)
        /*03c0*/ 	.short	0x0210
        /*03c2*/ 	.short	0x0470


	//----- nvinfo : EIATTR_SW_WAR
	.align		4
.L_43:
        /*03c4*/ 	.byte	0x04, 0x36
        /*03c6*/ 	.short	(.L_45 - .L_44)
.L_44:
        /*03c8*/ 	.word	0x00000008
.L_45:


//--------------------- .nv.callgraph             --------------------------
	.section	.nv.callgraph,"",@"SHT_CUDA_CALLGRAPH"
	.align	4
	.sectionentsize	8
	.align		4
        /*0000*/ 	.word	0x00000000
	.align		4
        /*0004*/ 	.word	0xffffffff
	.align		4
        /*0008*/ 	.word	index@(_ZN7cutlass13device_kernelINS_4gemm6kernel13GemmUniversalIN4cute5tupleIJiiiiEEENS1_10collective13CollectiveMmaINS1_34MainloopSm90TmaGmmaWarpSpecializedILi9ENS5_IJNS4_1CILi1EEESB_SB_EEENS1_35KernelTmaWarpSpecializedCooperativeEEENS5_IJNSA_ILi256EEENSA_ILi128EEENSA_ILi64EEEEEEaNS5_IJlSB_lEEEaSJ_NS4_8TiledMMAINS4_8MMA_AtomIJNS4_4SM904GMMA27MMA_64x128x32_S32S8S8_SS_TNEEEENS4_6LayoutINS5_IJNSA_ILi2EEESB_SB_EEENS5_IJSB_NSA_ILi0EEEST_EEEEENS5_IJNS4_10UnderscoreESW_SW_EEEEENS4_13SM90_TMA_LOADENS4_14ComposedLayoutINS4_7SwizzleILi2ELi4ELi3EEENS4_18smem_ptr_flag_bitsILi8EEENSQ_INS5_IJNSA_ILi8EEESH_EEENS5_IJSH_SB_EEEEEEEvNS4_8identityESZ_S19_vS1A_EENS_8epilogue10collective6detail29Sm90TmaWarpSpecializedAdapterINS1D_15DefaultEpilogueIaSJ_SJ_NS1C_6thread17LinearCombinationIaLi1EiiLNS1H_9ScaleType4KindE0ELNS_15FloatRoundStyleE2EaEENS1_15EpilogueDefaultEEEEEvvEEEEvNT_6ParamsE)
	.align		4
        /*000c*/ 	.word	index@(__assertfail)
	.align		4
        /*0010*/ 	.word	0x00000000
	.align		4
        /*0014*/ 	.word	0xfffffffe
	.align		4
        /*0018*/ 	.word	0x00000000
	.align		4
        /*001c*/ 	.word	0xfffffffd
	.align		4
        /*0020*/ 	.word	0x00000000
	.align		4
        /*0024*/ 	.word	0xfffffffc


//--------------------- .nv.constant4             --------------------------
	.section	.nv.constant4,"a",@progbits
	.align	8
	.align		8
.nv.constant4:
        /*0000*/ 	.dword	__assertfail
	.align		8
        /*0008*/ 	.dword	__unnamed_1
	.align		8
        /*0010*/ 	.dword	_ZN39_INTERNAL_47d85eb9_4_k_cu_d7cfd4dc_60404cuda3std3__45__cpo5beginE
	.align		8
        /*0018*/ 	.dword	_ZN39_INTERNAL_47d85eb9_4_k_cu_d7cfd4dc_60404cuda3std3__45__cpo3endE
	.align		8
        /*0020*/ 	.dword	_ZN39_INTERNAL_47d85eb9_4_k_cu_d7cfd4dc_60404cuda3std3__45__cpo6cbeginE
	.align		8
        /*0028*/ 	.dword	_ZN39_INTERNAL_47d85eb9_4_k_cu_d7cfd4dc_60404cuda3std3__45__cpo4cendE
	.align		8
        /*0030*/ 	.dword	_ZN39_INTERNAL_47d85eb9_4_k_cu_d7cfd4dc_60404cuda3std3__441_GLOBAL__N__47d85eb9_4_k_cu_d7cfd4dc_60406ignoreE
	.align		8
        /*0038*/ 	.dword	_ZN39_INTERNAL_47d85eb9_4_k_cu_d7cfd4dc_60404cuda3std3__419piecewise_constructE
	.align		8
        /*0040*/ 	.dword	_ZN39_INTERNAL_47d85eb9_4_k_cu_d7cfd4dc_60404cuda3std3__48in_placeE
	.align		8
        /*0048*/ 	.dword	_ZN39_INTERNAL_47d85eb9_4_k_cu_d7cfd4dc_60404cuda3std6ranges3__45__cpo4swapE
	.align		8
        /*0050*/ 	.dword	_ZN39_INTERNAL_47d85eb9_4_k_cu_d7cfd4dc_60404cuda3std6ranges3__45__cpo9iter_moveE
	.align		8
        /*0058*/ 	.dword	_ZN39_INTERNAL_47d85eb9_4_k_cu_d7cfd4dc_60404cute7productE
	.align		8
        /*0060*/ 	.dword	_ZN39_INTERNAL_47d85eb9_4_k_cu_d7cfd4dc_60404cute1_E
	.align		8
        /*0068*/ 	.dword	$str$22
	.align		8
        /*0070*/ 	.dword	$str$23


//--------------------- .text._ZN7cutlass13device_kernelINS_4gemm6kernel13GemmUniversalIN4cute5tupleIJiiiiEEENS1_10collective13CollectiveMmaINS1_34MainloopSm90TmaGmmaWarpSpecializedILi9ENS5_IJNS4_1CILi1EEESB_SB_EEENS1_35KernelTmaWarpSpecializedCooperativeEEENS5_IJNSA_ILi256EEENSA_ILi128EEENSA_ILi64EEEEEEaNS5_IJlSB_lEEEaSJ_NS4_8TiledMMAINS4_8MMA_AtomIJNS4_4SM904GMMA27MMA_64x128x32_S32S8S8_SS_TNEEEENS4_6LayoutINS5_IJNSA_ILi2EEESB_SB_EEENS5_IJSB_NSA_ILi0EEEST_EEEEENS5_IJNS4_10UnderscoreESW_SW_EEEEENS4_13SM90_TMA_LOADENS4_14ComposedLayoutINS4_7SwizzleILi2ELi4ELi3EEENS4_18smem_ptr_flag_bitsILi8EEENSQ_INS5_IJNSA_ILi8EEESH_EEENS5_IJSH_SB_EEEEEEEvNS4_8identityESZ_S19_vS1A_EENS_8epilogue10collective6detail29Sm90TmaWarpSpecializedAdapterINS1D_15DefaultEpilogueIaSJ_SJ_NS1C_6thread17LinearCombinationIaLi1EiiLNS1H_9ScaleType4KindE0ELNS_15FloatRoundStyleE2EaEENS1_15EpilogueDefaultEEEEEvvEEEEvNT_6ParamsE --------------------------
	.section	.text._ZN7cutlass13device_kernelINS_4gemm6kernel13GemmUniversalIN4cute5tupleIJiiiiEEENS1_10collective13CollectiveMmaINS1_34MainloopSm90TmaGmmaWarpSpecializedILi9ENS5_IJNS4_1CILi1EEESB_SB_EEENS1_35KernelTmaWarpSpecializedCooperativeEEENS5_IJNSA_ILi256EEENSA_ILi128EEENSA_ILi64EEEEEEaNS5_IJlSB_lEEEaSJ_NS4_8TiledMMAINS4_8MMA_AtomIJNS4_4SM904GMMA27MMA_64x128x32_S32S8S8_SS_TNEEEENS4_6LayoutINS5_IJNSA_ILi2EEESB_SB_EEENS5_IJSB_NSA_ILi0EEEST_EEEEENS5_IJNS4_10UnderscoreESW_SW_EEEEENS4_13SM90_TMA_LOADENS4_14ComposedLayoutINS4_7SwizzleILi2ELi4ELi3EEENS4_18smem_ptr_flag_bitsILi8EEENSQ_INS5_IJNSA_ILi8EEESH_EEENS5_IJSH_SB_EEEEEEEvNS4_8identityESZ_S19_vS1A_EENS_8epilogue10collective6detail29Sm90TmaWarpSpecializedAdapterINS1D_15DefaultEpilogueIaSJ_SJ_NS1C_6thread17LinearCombinationIaLi1EiiLNS1H_9ScaleType4KindE0ELNS_15FloatRoundStyleE2EaEENS1_15EpilogueDefaultEEEEEvvEEEEvNT_6ParamsE,"ax",@progbits
	.align	128
.text._ZN7cutlass13device_kernelINS_4gemm6kernel13GemmUniversalIN4cute5tupleIJiiiiEEENS1_10collective13CollectiveMmaINS1_34MainloopSm90TmaGmmaWarpSpecializedILi9ENS5_IJNS4_1CILi1EEESB_SB_EEENS1_35KernelTmaWarpSpecializedCooperativeEEENS5_IJNSA_ILi256EEENSA_ILi128EEENSA_ILi64EEEEEEaNS5_IJlSB_lEEEaSJ_NS4_8TiledMMAINS4_8MMA_AtomIJNS4_4SM904GMMA27MMA_64x128x32_S32S8S8_SS_TNEEEENS4_6LayoutINS5_IJNSA_ILi2EEESB_SB_EEENS5_IJSB_NSA_ILi0EEEST_EEEEENS5_IJNS4_10UnderscoreESW_SW_EEEEENS4_13SM90_TMA_LOADENS4_14ComposedLayoutINS4_7SwizzleILi2ELi4ELi3EEENS4_18smem_ptr_flag_bitsILi8EEENSQ_INS5_IJNSA_ILi8EEESH_EEENS5_IJSH_SB_EEEEEEEvNS4_8identityESZ_S19_vS1A_EENS_8epilogue10collective6detail29Sm90TmaWarpSpecializedAdapterINS1D_15DefaultEpilogueIaSJ_SJ_NS1C_6thread17LinearCombinationIaLi1EiiLNS1H_9ScaleType4KindE0ELNS_15FloatRoundStyleE2EaEENS1_15EpilogueDefaultEEEEEvvEEEEvNT_6ParamsE:
        .type           _ZN7cutlass13device_kernelINS_4gemm6kernel13GemmUniversalIN4cute5tupleIJiiiiEEENS1_10collective13CollectiveMmaINS1_34MainloopSm90TmaGmmaWarpSpecializedILi9ENS5_IJNS4_1CILi1EEESB_SB_EEENS1_35KernelTmaWarpSpecializedCooperativeEEENS5_IJNSA_ILi256EEENSA_ILi128EEENSA_ILi64EEEEEEaNS5_IJlSB_lEEEaSJ_NS4_8TiledMMAINS4_8MMA_AtomIJNS4_4SM904GMMA27MMA_64x128x32_S32S8S8_SS_TNEEEENS4_6LayoutINS5_IJNSA_ILi2EEESB_SB_EEENS5_IJSB_NSA_ILi0EEEST_EEEEENS5_IJNS4_10UnderscoreESW_SW_EEEEENS4_13SM90_TMA_LOADENS4_14ComposedLayoutINS4_7SwizzleILi2ELi4ELi3EEENS4_18smem_ptr_flag_bitsILi8EEENSQ_INS5_IJNSA_ILi8EEESH_EEENS5_IJSH_SB_EEEEEEEvNS4_8identityESZ_S19_vS1A_EENS_8epilogue10collective6detail29Sm90TmaWarpSpecializedAdapterINS1D_15DefaultEpilogueIaSJ_SJ_NS1C_6thread17LinearCombinationIaLi1EiiLNS1H_9ScaleType4KindE0ELNS_15FloatRoundStyleE2EaEENS1_15EpilogueDefaultEEEEEvvEEEEvNT_6ParamsE,@function
        .size           _ZN7cutlass13device_kernelINS_4gemm6kernel13GemmUniversalIN4cute5tupleIJiiiiEEENS1_10collective13CollectiveMmaINS1_34MainloopSm90TmaGmmaWarpSpecializedILi9ENS5_IJNS4_1CILi1EEESB_SB_EEENS1_35KernelTmaWarpSpecializedCooperativeEEENS5_IJNSA_ILi256EEENSA_ILi128EEENSA_ILi64EEEEEEaNS5_IJlSB_lEEEaSJ_NS4_8TiledMMAINS4_8MMA_AtomIJNS4_4SM904GMMA27MMA_64x128x32_S32S8S8_SS_TNEEEENS4_6LayoutINS5_IJNSA_ILi2EEESB_SB_EEENS5_IJSB_NSA_ILi0EEEST_EEEEENS5_IJNS4_10UnderscoreESW_SW_EEEEENS4_13SM90_TMA_LOADENS4_14ComposedLayoutINS4_7SwizzleILi2ELi4ELi3EEENS4_18smem_ptr_flag_bitsILi8EEENSQ_INS5_IJNSA_ILi8EEESH_EEENS5_IJSH_SB_EEEEEEEvNS4_8identityESZ_S19_vS1A_EENS_8epilogue10collective6detail29Sm90TmaWarpSpecializedAdapterINS1D_15DefaultEpilogueIaSJ_SJ_NS1C_6thread17LinearCombinationIaLi1EiiLNS1H_9ScaleType4KindE0ELNS_15FloatRoundStyleE2EaEENS1_15EpilogueDefaultEEEEEvvEEEEvNT_6ParamsE,(.L_x_337 - _ZN7cutlass13device_kernelINS_4gemm6kernel13GemmUniversalIN4cute5tupleIJiiiiEEENS1_10collective13CollectiveMmaINS1_34MainloopSm90TmaGmmaWarpSpecializedILi9ENS5_IJNS4_1CILi1EEESB_SB_EEENS1_35KernelTmaWarpSpecializedCooperativeEEENS5_IJNSA_ILi256EEENSA_ILi128EEENSA_ILi64EEEEEEaNS5_IJlSB_lEEEaSJ_NS4_8TiledMMAINS4_8MMA_AtomIJNS4_4SM904GMMA27MMA_64x128x32_S32S8S8_SS_TNEEEENS4_6LayoutINS5_IJNSA_ILi2EEESB_SB_EEENS5_IJSB_NSA_ILi0EEEST_EEEEENS5_IJNS4_10UnderscoreESW_SW_EEEEENS4_13SM90_TMA_LOADENS4_14ComposedLayoutINS4_7SwizzleILi2ELi4ELi3EEENS4_18smem_ptr_flag_bitsILi8EEENSQ_INS5_IJNSA_ILi8EEESH_EEENS5_IJSH_SB_EEEEEEEvNS4_8identityESZ_S19_vS1A_EENS_8epilogue10collective6detail29Sm90TmaWarpSpecializedAdapterINS1D_15DefaultEpilogueIaSJ_SJ_NS1C_6thread17LinearCombinationIaLi1EiiLNS1H_9ScaleType4KindE0ELNS_15FloatRoundStyleE2EaEENS1_15EpilogueDefaultEEEEEvvEEEEvNT_6ParamsE)
        .other          _ZN7cutlass13device_kernelINS_4gemm6kernel13GemmUniversalIN4cute5tupleIJiiiiEEENS1_10collective13CollectiveMmaINS1_34MainloopSm90TmaGmmaWarpSpecializedILi9ENS5_IJNS4_1CILi1EEESB_SB_EEENS1_35KernelTmaWarpSpecializedCooperativeEEENS5_IJNSA_ILi256EEENSA_ILi128EEENSA_ILi64EEEEEEaNS5_IJlSB_lEEEaSJ_NS4_8TiledMMAINS4_8MMA_AtomIJNS4_4SM904GMMA27MMA_64x128x32_S32S8S8_SS_TNEEEENS4_6LayoutINS5_IJNSA_ILi2EEESB_SB_EEENS5_IJSB_NSA_ILi0EEEST_EEEEENS5_IJNS4_10UnderscoreESW_SW_EEEEENS4_13SM90_TMA_LOADENS4_14ComposedLayoutINS4_7SwizzleILi2ELi4ELi3EEENS4_18smem_ptr_flag_bitsILi8EEENSQ_INS5_IJNSA_ILi8EEESH_EEENS5_IJSH_SB_EEEEEEEvNS4_8identityESZ_S19_vS1A_EENS_8epilogue10collective6detail29Sm90TmaWarpSpecializedAdapterINS1D_15DefaultEpilogueIaSJ_SJ_NS1C_6thread17LinearCombinationIaLi1EiiLNS1H_9ScaleType4KindE0ELNS_15FloatRoundStyleE2EaEENS1_15EpilogueDefaultEEEEEvvEEEEvNT_6ParamsE,@"STO_CUDA_ENTRY STV_DEFAULT"
_ZN7cutlass13device_kernelINS_4gemm6kernel13GemmUniversalIN4cute5tupleIJiiiiEEENS1_10collective13CollectiveMmaINS1_34MainloopSm90TmaGmmaWarpSpecializedILi9ENS5_IJNS4_1CILi1EEESB_SB_EEENS1_35KernelTmaWarpSpecializedCooperativeEEENS5_IJNSA_ILi256EEENSA_ILi128EEENSA_ILi64EEEEEEaNS5_IJlSB_lEEEaSJ_NS4_8TiledMMAINS4_8MMA_AtomIJNS4_4SM904GMMA27MMA_64x128x32_S32S8S8_SS_TNEEEENS4_6LayoutINS5_IJNSA_ILi2EEESB_SB_EEENS5_IJSB_NSA_ILi0EEEST_EEEEENS5_IJNS4_10UnderscoreESW_SW_EEEEENS4_13SM90_TMA_LOADENS4_14ComposedLayoutINS4_7SwizzleILi2ELi4ELi3EEENS4_18smem_ptr_flag_bitsILi8EEENSQ_INS5_IJNSA_ILi8EEESH_EEENS5_IJSH_SB_EEEEEEEvNS4_8identityESZ_S19_vS1A_EENS_8epilogue10collective6detail29Sm90TmaWarpSpecializedAdapterINS1D_15DefaultEpilogueIaSJ_SJ_NS1C_6thread17LinearCombinationIaLi1EiiLNS1H_9ScaleType4KindE0ELNS_15FloatRoundStyleE2EaEENS1_15EpilogueDefaultEEEEEvvEEEEvNT_6ParamsE:
[----:B------:R-:W0:Y:S01]  /*0000*/  LDC R1, c[0x0][0x28] ;  /* 0x00000a00ff017b82 */ /* 0x000e220000000800 */
[----:B------:R-:W1:Y:S01]  /*0010*/  S2R R18, SR_TID.X ;  /* 0x0000000000127919 */ /* 0x000e620000002100 */
[----:B------:R-:W-:Y:S01]  /*0020*/  ELECT P0, URZ, PT ;  /* 0x00000000003f782f */ /* 0x000fe20003800000 */
[----:B------:R-:W-:Y:S01]  /*0030*/  BSSY B0, `(.L_x_0) ;  /* 0x000000f000007945 */ /* 0x000fe20003800000 */
[--C-:B-1----:R-:W-:Y:S02]  /*0040*/  SHF.R.U32.HI R0, RZ, 0x5, R18.reuse ;  /* 0x00000005ff007819 */ /* 0x102fe40000011612 */
[----:B------:R-:W-:-:S03]  /*0050*/  SHF.R.U32.HI R2, RZ, 0x7, R18 ;  /* 0x00000007ff027819 */ /* 0x000fc60000011612 */
[----:B------:R-:W1:Y:S04]  /*0060*/  SHFL.IDX PT, R5, R0, RZ, 0x1f ;  /* 0x00001fff00057589 */ /* 0x000e6800000e0000 */
[----:B------:R2:W3:Y:S01]  /*0070*/  SHFL.IDX PT, R8, R2, RZ, 0x1f ;  /* 0x00001fff02087589 */ /* 0x0004e200000e0000 */
[----:B-1----:R-:W-:-:S13]  /*0080*/  ISETP.NE.OR P0, PT, R5, RZ, !P0 ;  /* 0x000000ff0500720c */ /* 0x002fda0004705670 */
[----:B0-23--:R-:W-:Y:S05]  /*0090*/  @P0 BRA `(.L_x_1) ;  /* 0x0000000000200947 */ /* 0x00dfea0003800000 */
[----:B------:R-:W-:Y:S02]  /*00a0*/  ULDC.64 UR4, c[0x0][0x198] ;  /* 0x0000660000047ab9 */ /* 0x000fe40000000a00 */
[----:B------:R-:W-:Y:S02]  /*00b0*/  UIADD3 UR6, UP0, UR4, 0xf0, URZ ;  /* 0x000000f004067890 */ /* 0x000fe4000ff1e03f */
[----:B------:R-:W-:Y:S02]  /*00c0*/  UIADD3 UR4, UP1, UR4, 0x1f0, URZ ;  /* 0x000001f004047890 */ /* 0x000fe4000ff3e03f */
[----:B------:R-:W-:Y:S02]  /*00d0*/  UIADD3.X UR7, URZ, UR5, URZ, UP0, !UPT ;  /* 0x000000053f077290 */ /* 0x000fe400087fe43f */
[----:B------:R-:W-:-:S07]  /*00e0*/  UIADD3.X UR5, URZ, UR5, URZ, UP1, !UPT ;  /* 0x000000053f057290 */ /* 0x000fce0008ffe43f */
[----:B------:R0:W-:Y:S02]  /*00f0*/  UTMACCTL.PF [UR6] ;  /* 0x00000000060079b9 */ /* 0x0001e40008040000 */
[----:B------:R0:W-:Y:S02]  /*0100*/  UTMACCTL.PF [UR4] ;  /* 0x00000000040079b9 */ /* 0x0001e40008040000 */
[----:B0-----:R-:W-:Y:S01]  /*0110*/  NOP ;  /* 0x0000000000007918 */ /* 0x001fe20000000000 */
.L_x_1:
[----:B------:R-:W-:Y:S05]  /*0120*/  BSYNC B0 ;  /* 0x0000000000007941 */ /* 0x000fea0003800000 */
.L_x_0:
[----:B------:R-:W0:Y:S02]  /*0130*/  SHFL.IDX PT, R2, R0, RZ, 0x1f ;  /* 0x00001fff00027589 */ /* 0x000e2400000e0000 */
[----:B0-----:R-:W-:-:S13]  /*0140*/  ISETP.NE.AND P0, PT, R2, RZ, PT ;  /* 0x000000ff0200720c */ /* 0x001fda0003f05270 */
[----:B------:R-:W-:Y:S05]  /*0150*/  @P0 BRA `(.L_x_2) ;  /* 0x00000000008c0947 */ /* 0x000fea0003800000 */
[----:B------:R-:W-:Y:S01]  /*0160*/  ELECT P0, URZ, PT ;  /* 0x00000000003f782f */ /* 0x000fe20003800000 */
[----:B------:R-:W-:-:S12]  /*0170*/  BSSY B0, `(.L_x_2) ;  /* 0x0000021000007945 */ /* 0x000fd80003800000 */
[----:B------:R-:W-:Y:S05]  /*0180*/  @!P0 BRA `(.L_x_3) ;  /* 0x00000000007c8947 */ /* 0x000fea0003800000 */
[----:B------:R-:W0:Y:S01]  /*0190*/  S2UR UR8, SR_CgaCtaId ;  /* 0x00000000000879c3 */ /* 0x000e220000008800 */
[----:B------:R-:W-:Y:S01]  /*01a0*/  UMOV UR4, 0x400 ;  /* 0x0000040000047882 */ /* 0x000fe20000000000 */
[----:B------:R-:W-:Y:S01]  /*01b0*/  UMOV UR5, 0x1 ;  /* 0x0000000100057882 */ /* 0x000fe20000000000 */
[----:B------:R-:W-:Y:S02]  /*01c0*/  UMOV UR6, 0x100 ;  /* 0x0000010000067882 */ /* 0x000fe40000000000 */
[----:B------:R-:W-:-:S04]  /*01d0*/  UIADD3 UR6, -UR6, 0x100000, URZ ;  /* 0x0010000006067890 */ /* 0x000fc8000fffe13f */
[----:B------:R-:W-:Y:S02]  /*01e0*/  USHF.L.U32 UR7, UR6, 0xb, URZ ;  /* 0x0000000b06077899 */ /* 0x000fe4000800063f */
[----:B------:R-:W-:Y:S02]  /*01f0*/  USHF.L.U32 UR6, UR6, 0x1, URZ ;  /* 0x0000000106067899 */ /* 0x000fe4000800063f */
[----:B0-----:R-:W-:Y:S02]  /*0200*/  ULEA UR8, UR8, UR4, 0x18 ;  /* 0x0000000408087291 */ /* 0x001fe4000f8ec03f */
[----:B------:R-:W-:-:S04]  /*0210*/  UIADD3 UR4, -UR5, 0x100000, URZ ;  /* 0x0010000005047890 */ /* 0x000fc8000fffe13f */
[----:B------:R-:W-:Y:S02]  /*0220*/  USHF.L.U32 UR5, UR4, 0xb, URZ ;  /* 0x0000000b04057899 */ /* 0x000fe4000800063f */
[----:B------:R-:W-:Y:S01]  /*0230*/  USHF.L.U32 UR4, UR4, 0x1, URZ ;  /* 0x0000000104047899 */ /* 0x000fe2000800063f */
[----:B------:R-:W0:Y:S11]  /*0240*/  FENCE.VIEW.ASYNC.S ;  /* 0x00000000000073c6 */ /* 0x000e360000000000 */
[----:B0-----:R0:W1:Y:S01]  /*0250*/  SYNCS.EXCH.64 URZ, [UR8], UR4 ;  /* 0x00000004083f75b2 */ /* 0x0010620008000100 */
[----:B------:R0:W2:Y:S01]  /*0260*/  SYNCS.EXCH.64 URZ, [UR8+0x48], UR6 ;  /* 0x00004806083f75b2 */ /* 0x0000a20008000100 */
[----:B------:R0:W3:Y:S01]  /*0270*/  SYNCS.EXCH.64 URZ, [UR8+0x8], UR4 ;  /* 0x00000804083f75b2 */ /* 0x0000e20008000100 */
[----:B------:R0:W4:Y:S01]  /*0280*/  SYNCS.EXCH.64 URZ, [UR8+0x50], UR6 ;  /* 0x00005006083f75b2 */ /* 0x0001220008000100 */
[----:B------:R0:W0:Y:S01]  /*0290*/  SYNCS.EXCH.64 URZ, [UR8+0x10], UR4 ;  /* 0x00001004083f75b2 */ /* 0x0000220008000100 */
        /* <DEDUP_REMOVED lines=13> */
[----:B------:R-:W-:Y:S01]  /*0370*/  NOP ;  /* 0x0000000000007918 */ /* 0x000fe20000000000 */
.L_x_3:
[----:B0-----:R-:W-:Y:S05]  /*0380*/  BSYNC B0 ;  /* 0x0000000000007941 */ /* 0x001fea0003800000 */
.L_x_2:
[----:B------:R-:W0:Y:S01]  /*0390*/  SHFL.IDX PT, R0, R0, RZ, 0x1f ;  /* 0x00001fff00007589 */ /* 0x000e2200000e0000 */
[----:B------:R-:W-:Y:S01]  /*03a0*/  ELECT P0, URZ, PT ;  /* 0x00000000003f782f */ /* 0x000fe20003800000 */
[----:B------:R-:W5:Y:S01]  /*03b0*/  LDC R2, c[0x0][0x65c] ;  /* 0x00019700ff027b82 */ /* 0x000f620000000800 */
[----:B------:R-:W-:Y:S01]  /*03c0*/  SHF.R.S32.HI R6, RZ, 0x1f, R5 ;  /* 0x0000001fff067819 */ /* 0x000fe20000011405 */
[----:B------:R-:W1:Y:S01]  /*03d0*/  S2R R3, SR_CTAID.Y ;  /* 0x0000000000037919 */ /* 0x000e620000002600 */
[----:B------:R-:W-:Y:S01]  /*03e0*/  UMOV UR4, 0x20 ;  /* 0x0000002000047882 */ /* 0x000fe20000000000 */
[----:B------:R-:W-:Y:S01]  /*03f0*/  ISETP.NE.AND P2, PT, R8, RZ, PT ;  /* 0x000000ff0800720c */ /* 0x000fe20003f45270 */
[----:B------:R-:W-:Y:S01]  /*0400*/  NOP ;  /* 0x0000000000007918 */ /* 0x000fe20000000000 */
[----:B------:R-:W2:Y:S01]  /*0410*/  S2R R4, SR_CTAID.X ;  /* 0x0000000000047919 */ /* 0x000ea20000002500 */
[----:B------:R-:W-:Y:S01]  /*0420*/  LEA.HI R6, R6, R5, RZ, 0x2 ;  /* 0x0000000506067211 */ /* 0x000fe200078f10ff */
[----:B------:R-:W-:Y:S01]  /*0430*/  NOP ;  /* 0x0000000000007918 */ /* 0x000fe20000000000 */
[----:B0-----:R-:W-:-:S02]  /*0440*/  ISETP.NE.OR P0, PT, R0, RZ, !P0 ;  /* 0x000000ff0000720c */ /* 0x001fc40004705670 */
[----:B-----5:R-:W-:-:S04]  /*0450*/  ISETP.NE.AND P3, PT, R2, 0x1, PT ;  /* 0x000000010200780c */ /* 0x020fc80003f65270 */
[----:B------:R-:W-:Y:S02]  /*0460*/  P2R R0, PR, RZ, 0x8 ;  /* 0x00000008ff007803 */ /* 0x000fe40000000000 */
[----:B------:R-:W-:-:S05]  /*0470*/  LOP3.LUT R0, R6, 0xfffffffc, RZ, 0xc0, !PT ;  /* 0xfffffffc06007812 */ /* 0x000fca00078ec0ff */
[----:B------:R-:W-:Y:S01]  /*0480*/  VOTEU.ALL UP0, P0 ;  /* 0x00000000003f7886 */ /* 0x000fe20000000000 */
[----:B------:R-:W-:Y:S01]  /*0490*/  IMAD.IADD R0, R5, 0x1, -R0 ;  /* 0x0000000105007824 */ /* 0x000fe200078e0a00 */
[----:B------:R-:W2:Y:S01]  /*04a0*/  @P3 LDC R17, c[0x0][0x10] ;  /* 0x00000400ff113b82 */ /* 0x000ea20000000800 */
[----:B------:R-:W-:Y:S01]  /*04b0*/  VOTEU.ALL UP1, P0 ;  /* 0x00000000003f7886 */ /* 0x000fe20000020000 */
[----:B-1----:R-:W-:Y:S01]  /*04c0*/  @P3 IMAD.MOV.U32 R6, RZ, RZ, R3 ;  /* 0x000000ffff063224 */ /* 0x002fe200078e0003 */
[----:B------:R-:W-:Y:S01]  /*04d0*/  @!UP0 UMOV UR6, 0x400 ;  /* 0x0000040000068882 */ /* 0x000fe20000000000 */
[----:B------:R-:W-:-:S04]  /*04e0*/  @!UP0 UIADD3 UR4, -UR4, 0x100000, URZ ;  /* 0x0010000004048890 */ /* 0x000fc8000fffe13f */
[----:B------:R-:W-:Y:S02]  /*04f0*/  @!UP0 USHF.L.U32 UR5, UR4, 0xb, URZ ;  /* 0x0000000b04058899 */ /* 0x000fe4000800063f */
[----:B------:R-:W-:Y:S01]  /*0500*/  @!UP0 USHF.L.U32 UR4, UR4, 0x1, URZ ;  /* 0x0000000104048899 */ /* 0x000fe2000800063f */
[----:B------:R-:W-:Y:S02]  /*0510*/  @P3 IMAD.MOV.U32 R7, RZ, RZ, RZ ;  /* 0x000000ffff073224 */ /* 0x000fe400078e00ff */
[----:B------:R-:W-:Y:S01]  /*0520*/  IMAD.MOV.U32 R5, RZ, RZ, RZ ;  /* 0x000000ffff057224 */ /* 0x000fe200078e00ff */
[----:B------:R-:W0:Y:S01]  /*0530*/  @!UP0 S2UR UR7, SR_CgaCtaId ;  /* 0x00000000000789c3 */ /* 0x000e220000008800 */
[----:B------:R-:W-:-:S07]  /*0540*/  @P3 IMAD.MOV.U32 R11, RZ, RZ, RZ ;  /* 0x000000ffff0b3224 */ /* 0x000fce00078e00ff */
[----:B------:R-:W1:Y:S01]  /*0550*/  @!P3 LDC R9, c[0x0][0xc] ;  /* 0x00000300ff09bb82 */ /* 0x000e620000000800 */
[----:B--2---:R-:W-:-:S04]  /*0560*/  @P3 IMAD.WIDE.U32 R16, R4, R17, R6 ;  /* 0x0000001104103225 */ /* 0x004fc800078e0006 */
[----:B------:R-:W-:Y:S01]  /*0570*/  @P3 IMAD.IADD R17, R17, 0x1, R11 ;  /* 0x0000000111113824 */ /* 0x000fe200078e020b */
[----:B0-----:R-:W-:Y:S01]  /*0580*/  @!UP0 ULEA UR6, UR7, UR6, 0x18 ;  /* 0x0000000607068291 */ /* 0x001fe2000f8ec03f */
[----:B------:R-:W-:Y:S01]  /*0590*/  VOTEU.ALL UP0, P0 ;  /* 0x00000000003f7886 */ /* 0x000fe20000000000 */
[----:B------:R-:W-:-:S04]  /*05a0*/  ISETP.NE.AND P0, PT, R0, 0x3, PT ;  /* 0x000000030000780c */ /* 0x000fc80003f05270 */
[----:B------:R-:W-:Y:S01]  /*05b0*/  ISETP.EQ.OR P0, PT, R0, RZ, !P0 ;  /* 0x000000ff0000720c */ /* 0x000fe20004702670 */
[----:B-1----:R-:W-:-:S03]  /*05c0*/  @!P3 IMAD.WIDE.U32 R6, R9, R3, R4 ;  /* 0x000000030906b225 */ /* 0x002fc600078e0004 */
[C---:B------:R-:W-:Y:S01]  /*05d0*/  ISETP.EQ.AND P0, PT, R8.reuse, RZ, P0 ;  /* 0x000000ff0800720c */ /* 0x040fe20000702270 */
[----:B------:R-:W-:Y:S01]  /*05e0*/  VIADD R8, R8, 0xffffffff ;  /* 0xffffffff08087836 */ /* 0x000fe20000000000 */
[----:B------:R-:W0:Y:S02]  /*05f0*/  FENCE.VIEW.ASYNC.S ;  /* 0x00000000000073c6 */ /* 0x000e240000000000 */
[----:B0-----:R0:W3:Y:S01]  /*0600*/  @!UP0 SYNCS.EXCH.64 URZ, [UR6+0xa0], UR4 ;  /* 0x0000a004063f85b2 */ /* 0x0010e20008000100 */
[----:B------:R-:W-:Y:S01]  /*0610*/  @!P3 IMAD.MOV.U32 R16, RZ, RZ, R6 ;  /* 0x000000ffff10b224 */ /* 0x000fe200078e0006 */
[----:B------:R-:W-:Y:S01]  /*0620*/  SEL R19, RZ, 0x1, !P0 ;  /* 0x00000001ff137807 */ /* 0x000fe20004000000 */
[----:B------:R-:W-:Y:S01]  /*0630*/  @!P3 IMAD.MOV.U32 R17, RZ, RZ, R7 ;  /* 0x000000ffff11b224 */ /* 0x000fe200078e0007 */
[----:B------:R-:W-:-:S04]  /*0640*/  ISETP.GE.U32.AND P1, PT, R8, 0x2, PT ;  /* 0x000000020800780c */ /* 0x000fc80003f26070 */
[----:B------:R-:W-:Y:S01]  /*0650*/  SEL R19, R19, 0x2, P1 ;  /* 0x0000000213137807 */ /* 0x000fe20000800000 */
[----:B------:R0:W3:Y:S01]  /*0660*/  @!UP1 SYNCS.EXCH.64 URZ, [UR6+0xa8], UR4 ;  /* 0x0000a804063f95b2 */ /* 0x0000e20008000100 */
[----:B------:R-:W-:Y:S01]  /*0670*/  NOP ;  /* 0x0000000000007918 */ /* 0x000fe20000000000 */
[----:B---34-:R-:W-:Y:S06]  /*0680*/  BAR.SYNC.DEFER_BLOCKING 0x0 ;  /* 0x0000000000007b1d */ /* 0x018fec0000010000 */
[----:B------:R-:W-:Y:S05]  /*0690*/  @!P2 BRA `(.L_x_4) ;  /* 0x000000800064a947 */ /* 0x000fea0003800000 */
[----:B------:R-:W-:-:S13]  /*06a0*/  ISETP.GT.U32.AND P0, PT, R8, 0x1, PT ;  /* 0x000000010800780c */ /* 0x000fda0003f04070 */
[----:B0-----:R-:W-:Y:S05]  /*06b0*/  @P0 EXIT ;  /* 0x000000000000094d */ /* 0x001fea0003800000 */
[----:B------:R-:W-:Y:S01]  /*06c0*/  ULDC.64 UR4, c[0x0][0x650] ;  /* 0x0001940000047ab9 */ /* 0x000fe20000000a00 */
[----:B------:R-:W-:Y:S01]  /*06d0*/  PRMT R0, RZ, 0x7610, R0 ;  /* 0x00007610ff007816 */ /* 0x000fe20000000000 */
[----:B------:R-:W-:Y:S01]  /*06e0*/  IMAD.MOV.U32 R152, RZ, RZ, -0x1 ;  /* 0xffffffffff987424 */ /* 0x000fe200078e00ff */
[----:B------:R-:W-:Y:S01]  /*06f0*/  ISETP.GE.U32.AND P0, PT, R16, UR4, PT ;  /* 0x0000000410007c0c */ /* 0x000fe2000bf06070 */
[----:B------:R-:W-:Y:S02]  /*0700*/  IMAD.MOV.U32 R23, RZ, RZ, -0x1 ;  /* 0xffffffffff177424 */ /* 0x000fe400078e00ff */
[----:B------:R-:W-:Y:S01]  /*0710*/  IMAD.MOV.U32 R22, RZ, RZ, -0x1 ;  /* 0xffffffffff167424 */ /* 0x000fe200078e00ff */
[----:B------:R-:W-:-:S13]  /*0720*/  ISETP.GE.U32.AND.EX P0, PT, R17, UR5, PT, P0 ;  /* 0x0000000511007c0c */ /* 0x000fda000bf06100 */
[----:B------:R-:W-:Y:S05]  /*0730*/  @P0 BRA `(.L_x_5) ;  /* 0x0000000400580947 */ /* 0x000fea0003800000 */
[----:B------:R-:W0:Y:S01]  /*0740*/  LDC.64 R14, c[0x0][0x628] ;  /* 0x00018a00ff0e7b82 */ /* 0x000e220000000a00 */
[----:B------:R-:W-:Y:S02]  /*0750*/  IMAD.MOV.U32 R6, RZ, RZ, R16 ;  /* 0x000000ffff067224 */ /* 0x000fe400078e0010 */
[----:B------:R-:W-:-:S05]  /*0760*/  IMAD.MOV.U32 R7, RZ, RZ, R17 ;  /* 0x000000ffff077224 */ /* 0x000fca00078e0011 */
[----:B------:R-:W1:Y:S08]  /*0770*/  LDC R0, c[0x0][0x630] ;  /* 0x00018c00ff007b82 */ /* 0x000e700000000800 */
[----:B------:R-:W2:Y:S01]  /*0780*/  LDC.64 R20, c[0x0][0x620] ;  /* 0x00018800ff147b82 */ /* 0x000ea20000000a00 */
[----:B0-----:R-:W-:-:S04]  /*0790*/  ISETP.NE.U32.AND P0, PT, R14, RZ, PT ;  /* 0x000000ff0e00720c */ /* 0x001fc80003f05070 */
[----:B------:R-:W-:-:S13]  /*07a0*/  ISETP.NE.AND.EX P0, PT, R15, RZ, PT, P0 ;  /* 0x000000ff0f00720c */ /* 0x000fda0003f05300 */
[----:B-12---:R-:W-:Y:S05]  /*07b0*/  @!P0 BRA `(.L_x_6) ;  /* 0x0000000000288947 */ /* 0x006fea0003800000 */
[----:B------:R-:W0:Y:S02]  /*07c0*/  LDC R11, c[0x0][0x634] ;  /* 0x00018d00ff0b7b82 */ /* 0x000e240000000800 */
[----:B0-----:R-:W-:-:S05]  /*07d0*/  IADD3 R11, P0, R16, R11, RZ ;  /* 0x0000000b100b7210 */ /* 0x001fca0007f1e0ff */
[----:B------:R-:W-:-:S04]  /*07e0*/  IMAD.X R13, RZ, RZ, R17, P0 ;  /* 0x000000ffff0d7224 */ /* 0x000fc800000e0611 */
[----:B------:R-:W-:-:S04]  /*07f0*/  IMAD.WIDE.U32 R6, R13, R14, RZ ;  /* 0x0000000e0d067225 */ /* 0x000fc800078e00ff */
[----:B------:R-:W-:-:S04]  /*0800*/  IMAD.WIDE.U32 R8, P0, R11, R15, R6 ;  /* 0x0000000f0b087225 */ /* 0x000fc80007800006 */
[----:B------:R-:W-:-:S04]  /*0810*/  IMAD.WIDE.U32 R6, R11, R14, RZ ;  /* 0x0000000e0b067225 */ /* 0x000fc800078e00ff */
[----:B------:R-:W-:Y:S01]  /*0820*/  IMAD.X R11, RZ, RZ, RZ, P0 ;  /* 0x000000ffff0b7224 */ /* 0x000fe200000e06ff */
[----:B------:R-:W-:Y:S01]  /*0830*/  IADD3 RZ, P0, R7, R8, RZ ;  /* 0x0000000807ff7210 */ /* 0x000fe20007f1e0ff */
[----:B------:R-:W-:-:S04]  /*0840*/  IMAD.MOV.U32 R10, RZ, RZ, R9 ;  /* 0x000000ffff0a7224 */ /* 0x000fc800078e0009 */
[----:B------:R-:W-:-:S08]  /*0850*/  IMAD.WIDE.U32.X R6, R13, R15, R10, P0 ;  /* 0x0000000f0d067225 */ /* 0x000fd000000e040a */
.L_x_6:
[-CC-:B------:R-:W-:Y:S01]  /*0860*/  SHF.R.U64 R25, R6, R0.reuse, R7.reuse ;  /* 0x0000000006197219 */ /* 0x180fe20000001207 */
[----:B------:R-:W0:Y:S01]  /*0870*/  LDC R10, c[0x0][0x618] ;  /* 0x00018600ff0a7b82 */ /* 0x000e220000000800 */
[----:B------:R-:W-:Y:S01]  /*0880*/  SHF.R.U32.HI R5, RZ, R0, R7 ;  /* 0x00000000ff057219 */ /* 0x000fe20000011607 */
[----:B------:R-:W-:Y:S01]  /*0890*/  ULDC UR4, c[0x0][0x150] ;  /* 0x0000540000047ab9 */ /* 0x000fe20000000800 */
[----:B------:R-:W-:Y:S02]  /*08a0*/  IADD3 R9, P0, RZ, -R25, RZ ;  /* 0x80000019ff097210 */ /* 0x000fe40007f1e0ff */
[----:B------:R-:W-:-:S03]  /*08b0*/  I2FP.F32.U32 R0, R4 ;  /* 0x0000000400007245 */ /* 0x000fc60000201000 */
[----:B------:R-:W1:Y:S01]  /*08c0*/  LDC.64 R26, c[0x0][0x640] ;  /* 0x00019000ff1a7b82 */ /* 0x000e620000000a00 */
[----:B------:R-:W-:Y:S02]  /*08d0*/  IMAD.X R11, RZ, RZ, ~R5, P0 ;  /* 0x000000ffff0b7224 */ /* 0x000fe400000e0e05 */
[----:B------:R-:W-:Y:S01]  /*08e0*/  FMUL R0, R0, UR4 ;  /* 0x0000000400007c20 */ /* 0x000fe20008400000 */
[----:B------:R-:W-:Y:S01]  /*08f0*/  IMAD.WIDE.U32 R6, R9, R20, R16 ;  /* 0x0000001409067225 */ /* 0x000fe200078e0010 */
[----:B------:R-:W-:-:S03]  /*0900*/  ULDC UR4, c[0x0][0x154] ;  /* 0x0000550000047ab9 */ /* 0x000fc60000000800 */
[----:B------:R-:W-:Y:S01]  /*0910*/  IMAD R8, R11, R20, RZ ;  /* 0x000000140b087224 */ /* 0x000fe200078e02ff */
[----:B------:R-:W2:Y:S01]  /*0920*/  LDC R5, c[0x0][0x144] ;  /* 0x00005100ff057b82 */ /* 0x000ea20000000800 */
[----:B------:R-:W3:Y:S02]  /*0930*/  F2I.U32.TRUNC.NTZ R0, R0 ;  /* 0x0000000000007305 */ /* 0x000ee4000020f000 */
[----:B------:R-:W-:-:S04]  /*0940*/  IMAD R9, R9, R21, R8 ;  /* 0x0000001509097224 */ /* 0x000fc800078e0208 */
[----:B------:R-:W-:Y:S01]  /*0950*/  IMAD.IADD R7, R7, 0x1, R9 ;  /* 0x0000000107077824 */ /* 0x000fe200078e0209 */
[----:B------:R-:W4:Y:S01]  /*0960*/  LDC R12, c[0x0][0x608] ;  /* 0x00018200ff0c7b82 */ /* 0x000f220000000800 */
[----:B------:R-:W-:-:S03]  /*0970*/  IMAD.MOV.U32 R9, RZ, RZ, -0x1 ;  /* 0xffffffffff097424 */ /* 0x000fc600078e00ff */
[-CC-:B0-----:R-:W-:Y:S02]  /*0980*/  SHF.R.U64 R20, R6, R10.reuse, R7.reuse ;  /* 0x0000000a06147219 */ /* 0x181fe40000001207 */
[----:B------:R-:W-:Y:S02]  /*0990*/  I2FP.F32.U32 R6, R3 ;  /* 0x0000000300067245 */ /* 0x000fe40000201000 */
[----:B------:R-:W0:Y:S01]  /*09a0*/  LDC R24, c[0x0][0x658] ;  /* 0x00019600ff187b82 */ /* 0x000e220000000800 */
[----:B-1----:R-:W-:Y:S01]  /*09b0*/  ISETP.NE.U32.AND P0, PT, R26, RZ, PT ;  /* 0x000000ff1a00720c */ /* 0x002fe20003f05070 */
[----:B---3--:R-:W-:Y:S01]  /*09c0*/  IMAD.MOV R8, RZ, RZ, -R0 ;  /* 0x000000ffff087224 */ /* 0x008fe200078e0a00 */
[----:B------:R-:W-:Y:S01]  /*09d0*/  SHF.R.U32.HI R7, RZ, R10, R7 ;  /* 0x0000000aff077219 */ /* 0x000fe20000011607 */
[----:B------:R-:W-:Y:S01]  /*09e0*/  FMUL R6, R6, UR4 ;  /* 0x0000000406067c20 */ /* 0x000fe20008400000 */
[----:B------:R-:W-:-:S03]  /*09f0*/  ISETP.NE.AND.EX P0, PT, R27, RZ, PT, P0 ;  /* 0x000000ff1b00720c */ /* 0x000fc60003f05300 */
[----:B------:R-:W1:Y:S01]  /*0a00*/  LDC R14, c[0x0][0x148] ;  /* 0x00005200ff0e7b82 */ /* 0x000e620000000800 */
[----:B--2---:R-:W-:-:S07]  /*0a10*/  IMAD R0, R5, R8, R4 ;  /* 0x0000000805007224 */ /* 0x004fce00078e0204 */
[----:B------:R-:W2:Y:S01]  /*0a20*/  LDC R22, c[0x0][0x600] ;  /* 0x00018000ff167b82 */ /* 0x000ea20000000800 */
[-CC-:B----4-:R-:W-:Y:S02]  /*0a30*/  SHF.R.U64 R28, R20, R12.reuse, R7.reuse ;  /* 0x0000000c141c7219 */ /* 0x190fe40000001207 */
[----:B------:R-:W-:Y:S01]  /*0a40*/  SHF.R.U32.HI R5, RZ, R12, R7 ;  /* 0x0000000cff057219 */ /* 0x000fe20000011607 */
[----:B------:R-:W-:Y:S01]  /*0a50*/  IMAD.MOV.U32 R7, RZ, RZ, 0x1 ;  /* 0x00000001ff077424 */ /* 0x000fe200078e00ff */
[----:B------:R3:W4:Y:S03]  /*0a60*/  F2I.U32.TRUNC.NTZ R12, R6 ;  /* 0x00000006000c7305 */ /* 0x000726000020f000 */
[----:B------:R-:W1:Y:S01]  /*0a70*/  LDC R15, c[0x0][0x648] ;  /* 0x00019200ff0f7b82 */ /* 0x000e620000000800 */
[-C--:B0-----:R-:W-:Y:S02]  /*0a80*/  SHF.L.U32 R4, R9, R24.reuse, RZ ;  /* 0x0000001809047219 */ /* 0x081fe400000006ff */
[----:B------:R-:W-:-:S02]  /*0a90*/  SHF.R.U64 R30, R28, R24, R5 ;  /* 0x000000181c1e7219 */ /* 0x000fc40000001205 */
[----:B------:R-:W-:Y:S02]  /*0aa0*/  LOP3.LUT R11, RZ, R4, RZ, 0x33, !PT ;  /* 0x00000004ff0b7212 */ /* 0x000fe400078e33ff */
[-C--:B------:R-:W-:Y:S01]  /*0ab0*/  SHF.R.U32.HI R5, RZ, R24.reuse, R5 ;  /* 0x00000018ff057219 */ /* 0x080fe20000011605 */
[----:B------:R-:W0:Y:S01]  /*0ac0*/  LDC R21, c[0x0][0x638] ;  /* 0x00018e00ff157b82 */ /* 0x000e220000000800 */
[----:B------:R-:W-:Y:S01]  /*0ad0*/  SHF.L.U32 R10, R7, R24, RZ ;  /* 0x00000018070a7219 */ /* 0x000fe200000006ff */
[----:B------:R-:W-:-:S06]  /*0ae0*/  IMAD.MOV.U32 R4, RZ, RZ, R30 ;  /* 0x000000ffff047224 */ /* 0x000fcc00078e001e */
[----:B------:R-:W0:Y:S01]  /*0af0*/  LDC R152, c[0x0][0x610] ;  /* 0x00018400ff987b82 */ /* 0x000e220000000800 */
[----:B---34-:R-:W-:Y:S05]  /*0b00*/  @!P0 BRA `(.L_x_7) ;  /* 0x0000000000288947 */ /* 0x018fea0003800000 */
[----:B------:R-:W3:Y:S02]  /*0b10*/  LDC R9, c[0x0][0x64c] ;  /* 0x00019300ff097b82 */ /* 0x000ee40000000800 */
[----:B---3--:R-:W-:-:S05]  /*0b20*/  IADD3 R9, P0, R30, R9, RZ ;  /* 0x000000091e097210 */ /* 0x008fca0007f1e0ff */
        /* <DEDUP_REMOVED lines=8> */
.L_x_7:
[----:B-1----:R-:W-:Y:S01]  /*0bb0*/  SHF.R.U64 R4, R4, R15, R5 ;  /* 0x0000000f04047219 */ /* 0x002fe20000001205 */
[----:B--2---:R-:W-:Y:S01]  /*0bc0*/  VIADD R5, R22, 0xffffffff ;  /* 0xffffffff16057836 */ /* 0x004fe20000000000 */
[----:B------:R-:W-:Y:S01]  /*0bd0*/  LOP3.LUT R11, R28, R11, RZ, 0xc0, !PT ;  /* 0x0000000b1c0b7212 */ /* 0x000fe200078ec0ff */
[----:B------:R-:W-:Y:S02]  /*0be0*/  IMAD.MOV R12, RZ, RZ, -R12 ;  /* 0x000000ffff0c7224 */ /* 0x000fe400078e0a0c */
[----:B------:R-:W-:Y:S01]  /*0bf0*/  IMAD.MOV R6, RZ, RZ, -R4 ;  /* 0x000000ffff067224 */ /* 0x000fe200078e0a04 */
[----:B------:R-:W-:Y:S01]  /*0c00*/  LOP3.LUT R5, R20, R5, RZ, 0xc0, !PT ;  /* 0x0000000514057212 */ /* 0x000fe200078ec0ff */
[----:B------:R-:W-:Y:S02]  /*0c10*/  @P3 IMAD R0, R14, R12, R3 ;  /* 0x0000000c0e003224 */ /* 0x000fe400078e0203 */
[----:B------:R-:W-:Y:S02]  /*0c20*/  IMAD R11, R10, R4, R11 ;  /* 0x000000040a0b7224 */ /* 0x000fe400078e020b */
[----:B0-----:R-:W-:-:S02]  /*0c30*/  IMAD R3, R6, R21, R30 ;  /* 0x0000001506037224 */ /* 0x001fc400078e021e */
[----:B------:R-:W-:Y:S02]  /*0c40*/  IMAD R152, R11, R152, R0 ;  /* 0x000000980b987224 */ /* 0x000fe400078e0200 */
[----:B------:R-:W-:Y:S02]  /*0c50*/  IMAD R3, R3, R22, R5 ;  /* 0x0000001603037224 */ /* 0x000fe400078e0205 */
[----:B------:R-:W-:Y:S02]  /*0c60*/  IMAD.MOV.U32 R0, RZ, RZ, 0x1 ;  /* 0x00000001ff007424 */ /* 0x000fe400078e00ff */
[----:B------:R-:W-:Y:S01]  /*0c70*/  IMAD.MOV.U32 R22, RZ, RZ, R25 ;  /* 0x000000ffff167224 */ /* 0x000fe200078e0019 */
[----:B------:R-:W-:Y:S02]  /*0c80*/  SEL R23, R3, R152, !P3 ;  /* 0x0000009803177207 */ /* 0x000fe40005800000 */
[----:B------:R-:W-:-:S07]  /*0c90*/  SEL R152, R152, R3, !P3 ;  /* 0x0000000398987207 */ /* 0x000fce0005800000 */
.L_x_5:
[----:B------:R-:W-:-:S08]  /*0ca0*/  NOP ;  /* 0x0000000000007918 */ /* 0x000fd00000000000 */
[----:B------:R-:W0:Y:S02]  /*0cb0*/  USETMAXREG.TRY_ALLOC.CTAPOOL UP0, 0xe8 ;  /* 0x000000e8000079c8 */ /* 0x000e240008000600 */
[----:B0-----:R-:W-:-:S13]  /*0cc0*/  PLOP3.LUT P0, PT, PT, PT, UP0, 0x80, 0x0 ;  /* 0x000000000000781c */ /* 0x001fda0003f0f008 */
[----:B------:R-:W-:Y:S05]  /*0cd0*/  @!P0 BRA `(.L_x_5) ;  /* 0xfffffffc00f08947 */ /* 0x000fea000383ffff */
[----:B------:R-:W-:Y:S01]  /*0ce0*/  ULDC.64 UR4, c[0x0][0x598] ;  /* 0x0001660000047ab9 */ /* 0x000fe20000000a00 */
[----:B------:R-:W-:Y:S01]  /*0cf0*/  ULDC.64 UR36, c[0x0][0x208] ;  /* 0x0000820000247ab9 */ /* 0x000fe20000000a00 */
[----:B------:R-:W-:-:S04]  /*0d00*/  ISETP.NE.U32.AND P0, PT, RZ, UR4, PT ;  /* 0x00000004ff007c0c */ /* 0x000fc8000bf05070 */
[----:B------:R-:W-:-:S13]  /*0d10*/  ISETP.NE.AND.EX P0, PT, RZ, UR5, PT, P0 ;  /* 0x00000005ff007c0c */ /* 0x000fda000bf05300 */
[----:B------:R-:W-:Y:S05]  /*0d20*/  @!P0 BRA `(.L_x_8) ;  /* 0x00000000001c8947 */ /* 0x000fea0003800000 */
[----:B------:R-:W0:Y:S02]  /*0d30*/  LDC.64 R4, c[0x0][0x598] ;  /* 0x00016600ff047b82 */ /* 0x000e240000000a00 */
[----:B0-----:R-:W2:Y:S02]  /*0d40*/  LDG.E.64 R4, desc[UR36][R4.64] ;  /* 0x0000002404047981 */ /* 0x001ea4000c1e1b00 */
[----:B--2---:R-:W-:-:S04]  /*0d50*/  ISETP.NE.U32.AND P0, PT, R4, RZ, PT ;  /* 0x000000ff0400720c */ /* 0x004fc80003f05070 */
[----:B------:R-:W-:-:S13]  /*0d60*/  ISETP.NE.AND.EX P0, PT, R5, RZ, PT, P0 ;  /* 0x000000ff0500720c */ /* 0x000fda0003f05300 */
[----:B------:R-:W-:Y:S05]  /*0d70*/  @!P0 BRA `(.L_x_8) ;  /* 0x0000000000088947 */ /* 0x000fea0003800000 */
[----:B------:R0:W5:Y:S01]  /*0d80*/  LD.E R153, desc[UR36][R4.64] ;  /* 0x0000002404997980 */ /* 0x000162000c101900 */
[----:B------:R-:W-:Y:S05]  /*0d90*/  BRA `(.L_x_9) ;  /* 0x0000000000247947 */ /* 0x000fea0003800000 */
.L_x_8:
[----:B------:R-:W-:Y:S02]  /*0da0*/  ULDC.64 UR4, c[0x0][0x588] ;  /* 0x0001620000047ab9 */ /* 0x000fe40000000a00 */
[----:B------:R-:W-:-:S04]  /*0db0*/  ISETP.NE.U32.AND P0, PT, RZ, UR4, PT ;  /* 0x00000004ff007c0c */ /* 0x000fc8000bf05070 */
[----:B------:R-:W-:-:S13]  /*0dc0*/  ISETP.NE.AND.EX P0, PT, RZ, UR5, PT, P0 ;  /* 0x00000005ff007c0c */ /* 0x000fda000bf05300 */
[----:B------:R-:W-:Y:S05]  /*0dd0*/  @!P0 BRA `(.L_x_10) ;  /* 0x00000000000c8947 */ /* 0x000fea0003800000 */
[----:B------:R-:W0:Y:S02]  /*0de0*/  LDC.64 R4, c[0x0][0x588] ;  /* 0x00016200ff047b82 */ /* 0x000e240000000a00 */
[----:B0-----:R1:W5:Y:S01]  /*0df0*/  LDG.E R153, desc[UR36][R4.64] ;  /* 0x0000002404997981 */ /* 0x001362000c1e1900 */
[----:B------:R-:W-:Y:S05]  /*0e00*/  BRA `(.L_x_9) ;  /* 0x0000000000087947 */ /* 0x000fea0003800000 */
.L_x_10:
[----:B------:R-:W-:Y:S02]  /*0e10*/  ULDC UR4, c[0x0][0x580] ;  /* 0x0001600000047ab9 */ /* 0x000fe40000000800 */
[----:B------:R-:W-:-:S07]  /*0e20*/  IMAD.U32 R153, RZ, RZ, UR4 ;  /* 0x00000004ff997e24 */ /* 0x000fce000f8e00ff */
.L_x_9:
[----:B------:R-:W-:Y:S02]  /*0e30*/  ULDC.64 UR4, c[0x0][0x5a0] ;  /* 0x0001680000047ab9 */ /* 0x000fe40000000a00 */
[----:B------:R-:W-:-:S04]  /*0e40*/  ISETP.NE.U32.AND P0, PT, RZ, UR4, PT ;  /* 0x00000004ff007c0c */ /* 0x000fc8000bf05070 */
[----:B------:R-:W-:-:S13]  /*0e50*/  ISETP.NE.AND.EX P0, PT, RZ, UR5, PT, P0 ;  /* 0x00000005ff007c0c */ /* 0x000fda000bf05300 */
[----:B------:R-:W-:Y:S05]  /*0e60*/  @!P0 BRA `(.L_x_11) ;  /* 0x00000000001c8947 */ /* 0x000fea0003800000 */
[----:B01----:R-:W0:Y:S02]  /*0e70*/  LDC.64 R4, c[0x0][0x5a0] ;  /* 0x00016800ff047b82 */ /* 0x003e240000000a00 */
[----:B0-----:R-:W2:Y:S02]  /*0e80*/  LDG.E.64 R4, desc[UR36][R4.64] ;  /* 0x0000002404047981 */ /* 0x001ea4000c1e1b00 */
[----:B--2---:R-:W-:-:S04]  /*0e90*/  ISETP.NE.U32.AND P0, PT, R4, RZ, PT ;  /* 0x000000ff0400720c */ /* 0x004fc80003f05070 */
[----:B------:R-:W-:-:S13]  /*0ea0*/  ISETP.NE.AND.EX P0, PT, R5, RZ, PT, P0 ;  /* 0x000000ff0500720c */ /* 0x000fda0003f05300 */
[----:B------:R-:W-:Y:S05]  /*0eb0*/  @!P0 BRA `(.L_x_11) ;  /* 0x0000000000088947 */ /* 0x000fea0003800000 */
[----:B------:R0:W5:Y:S01]  /*0ec0*/  LD.E R154, desc[UR36][R4.64] ;  /* 0x00000024049a7980 */ /* 0x000162000c101900 */
[----:B------:R-:W-:Y:S05]  /*0ed0*/  BRA `(.L_x_12) ;  /* 0x0000000000247947 */ /* 0x000fea0003800000 */
.L_x_11:
[----:B------:R-:W-:Y:S02]  /*0ee0*/  ULDC.64 UR4, c[0x0][0x590] ;  /* 0x0001640000047ab9 */ /* 0x000fe40000000a00 */
[----:B------:R-:W-:-:S04]  /*0ef0*/  ISETP.NE.U32.AND P0, PT, RZ, UR4, PT ;  /* 0x00000004ff007c0c */ /* 0x000fc8000bf05070 */
[----:B------:R-:W-:-:S13]  /*0f00*/  ISETP.NE.AND.EX P0, PT, RZ, UR5, PT, P0 ;  /* 0x00000005ff007c0c */ /* 0x000fda000bf05300 */
[----:B------:R-:W-:Y:S05]  /*0f10*/  @!P0 BRA `(.L_x_13) ;  /* 0x00000000000c8947 */ /* 0x000fea0003800000 */
[----:B------:R-:W2:Y:S02]  /*0f20*/  LDC.64 R154, c[0x0][0x590] ;  /* 0x00016400ff9a7b82 */ /* 0x000ea40000000a00 */
[----:B--2---:R2:W5:Y:S01]  /*0f30*/  LDG.E R154, desc[UR36][R154.64] ;  /* 0x000000249a9a7981 */ /* 0x004562000c1e1900 */
[----:B------:R-:W-:Y:S05]  /*0f40*/  BRA `(.L_x_12) ;  /* 0x0000000000087947 */ /* 0x000fea0003800000 */
.L_x_13:
[----:B------:R-:W-:Y:S02]  /*0f50*/  ULDC UR4, c[0x0][0x584] ;  /* 0x0001610000047ab9 */ /* 0x000fe40000000800 */
[----:B------:R-:W-:-:S07]  /*0f60*/  IMAD.U32 R154, RZ, RZ, UR4 ;  /* 0x00000004ff9a7e24 */ /* 0x000fce000f8e00ff */
.L_x_12:
[----:B------:R-:W-:-:S13]  /*0f70*/  LOP3.LUT P0, RZ, R0, 0xff, RZ, 0xc0, !PT ;  /* 0x000000ff00ff7812 */ /* 0x000fda000780c0ff */
[----:B------:R-:W-:Y:S05]  /*0f80*/  @!P0 EXIT ;  /* 0x000000000000894d */ /* 0x000fea0003800000 */
[----:B------:R-:W-:Y:S01]  /*0f90*/  ULDC UR4, c[0x0][0x28c] ;  /* 0x0000a30000047ab9 */ /* 0x000fe20000000800 */
[----:B------:R-:W-:Y:S01]  /*0fa0*/  UMOV UR38, URZ ;  /* 0x0000003f00267c82 */ /* 0x000fe20008000000 */
[----:B------:R-:W-:Y:S01]  /*0fb0*/  UIADD3 UR4, UR4, 0x3f, URZ ;  /* 0x0000003f04047890 */ /* 0x000fe2000fffe03f */
[----:B------:R-:W-:-:S03]  /*0fc0*/  UMOV UR39, URZ ;  /* 0x0000003f00277c82 */ /* 0x000fc60008000000 */
[----:B------:R-:W-:-:S04]  /*0fd0*/  USHF.R.S32.HI UR5, URZ, 0x1f, UR4 ;  /* 0x0000001f3f057899 */ /* 0x000fc80008011404 */
[----:B------:R-:W-:-:S04]  /*0fe0*/  ULEA.HI UR5, UR5, UR4, URZ, 0x6 ;  /* 0x0000000405057291 */ /* 0x000fc8000f8f303f */
[----:B------:R-:W-:-:S12]  /*0ff0*/  USHF.R.S32.HI UR40, URZ, 0x6, UR5 ;  /* 0x000000063f287899 */ /* 0x000fd80008011405 */
.L_x_291:
[----:B------:R-:W-:Y:S01]  /*1000*/  LOP3.LUT R0, R18, 0x80, RZ, 0xc0, !PT ;  /* 0x0000008012007812 */ /* 0x000fe200078ec0ff */
[----:B------:R-:W3:Y:S01]  /*1010*/  S2UR UR7, SR_CgaCtaId ;  /* 0x00000000000779c3 */ /* 0x000ee20000008800 */
[----:B------:R-:W-:Y:S02]  /*1020*/  UMOV UR6, 0x400 ;  /* 0x0000040000067882 */ /* 0x000fe40000000000 */
[----:B------:R-:W-:-:S06]  /*1030*/  SHF.R.U32.HI R0, RZ, 0x7, R0 ;  /* 0x00000007ff007819 */ /* 0x000fcc0000011600 */
[----:B----4-:R-:W4:Y:S01]  /*1040*/  SHFL.IDX PT, R0, R0, RZ, 0x1f ;  /* 0x00001fff00007589 */ /* 0x010f2200000e0000 */
[----:B---3--:R-:W-:Y:S01]  /*1050*/  ULEA UR6, UR7, UR6, 0x18 ;  /* 0x0000000607067291 */ /* 0x008fe2000f8ec03f */
[----:B----4-:R-:W-:-:S13]  /*1060*/  R2UR UR4, R0 ;  /* 0x00000000000472ca */ /* 0x010fda00000e0000 */
[----:B------:R-:W-:-:S04]  /*1070*/  ULEA.HI UR5, UR4, UR4, URZ, 0x1 ;  /* 0x0000000404057291 */ /* 0x000fc8000f8f083f */
[----:B------:R-:W-:-:S04]  /*1080*/  ULOP3.LUT UR5, UR5, 0xffffe, URZ, 0xc0, !UPT ;  /* 0x000ffffe05057892 */ /* 0x000fc8000f8ec03f */
[----:B------:R-:W-:-:S03]  /*1090*/  UIADD3 UR5, UR4, -UR5, URZ ;  /* 0x8000000504057290 */ /* 0x000fc6000fffe03f */
[----:B------:R-:W-:Y:S01]  /*10a0*/  ULDC UR4, c[0x0][0x28c] ;  /* 0x0000a30000047ab9 */ /* 0x000fe20000000800 */
[----:B------:R-:W-:Y:S01]  /*10b0*/  ULEA UR5, UR5, UR6, 0xc ;  /* 0x0000000605057291 */ /* 0x000fe2000f8e603f */
[----:B------:R-:W-:-:S03]  /*10c0*/  ISETP.LT.AND P0, PT, RZ, UR4, PT ;  /* 0x00000004ff007c0c */ /* 0x000fc6000bf01270 */
[----:B------:R-:W-:-:S04]  /*10d0*/  UIADD3 UR5, UR5, 0x180, URZ ;  /* 0x0000018005057890 */ /* 0x000fc8000fffe03f */
[----:B------:R-:W-:-:S04]  /*10e0*/  USHF.R.U32.HI UR5, URZ, 0x4, UR5 ;  /* 0x000000043f057899 */ /* 0x000fc80008011605 */
[----:B------:R-:W-:-:S04]  /*10f0*/  ULOP3.LUT UR5, UR5, 0x3fff, URZ, 0xc0, !UPT ;  /* 0x00003fff05057892 */ /* 0x000fc8000f8ec03f */
[----:B------:R-:W-:Y:S01]  /*1100*/  ULOP3.LUT UR41, UR5, 0x10000, URZ, 0xfc, !UPT ;  /* 0x0001000005297892 */ /* 0x000fe2000f8efc3f */
[----:B01----:R-:W-:Y:S11]  /*1110*/  @P0 BRA `(.L_x_14) ;  /* 0x0000000000400947 */ /* 0x003ff60003800000 */
[----:B------:R-:W-:Y:S01]  /*1120*/  MOV R0, 0x0 ;  /* 0x0000000000007802 */ /* 0x000fe20000000f00 */
[----:B------:R-:W-:Y:S01]  /*1130*/  ULDC.64 UR4, c[0x4][0x68] ;  /* 0x01001a0000047ab9 */ /* 0x000fe20000000a00 */
[----:B------:R-:W-:Y:S01]  /*1140*/  ULDC.64 UR6, c[0x4][0x8] ;  /* 0x0100020000067ab9 */ /* 0x000fe20000000a00 */
[----:B01----:R-:W-:Y:S01]  /*1150*/  IMAD.U32 R4, RZ, RZ, UR4 ;  /* 0x00000004ff047e24 */ /* 0x003fe2000f8e00ff */
[----:B------:R0:W1:Y:S01]  /*1160*/  LDC.64 R14, c[0x4][R0] ;  /* 0x01000000000e7b82 */ /* 0x0000620000000a00 */
[----:B------:R-:W-:Y:S01]  /*1170*/  IMAD.U32 R5, RZ, RZ, UR5 ;  /* 0x00000005ff057e24 */ /* 0x000fe2000f8e00ff */
[----:B------:R-:W-:Y:S01]  /*1180*/  ULDC.64 UR4, c[0x4][0x70] ;  /* 0x01001c0000047ab9 */ /* 0x000fe20000000a00 */
[----:B------:R-:W-:Y:S02]  /*1190*/  IMAD.U32 R10, RZ, RZ, UR6 ;  /* 0x00000006ff0a7e24 */ /* 0x000fe4000f8e00ff */
[----:B------:R-:W-:Y:S02]  /*11a0*/  IMAD.U32 R6, RZ, RZ, UR4 ;  /* 0x00000004ff067e24 */ /* 0x000fe4000f8e00ff */
[----:B------:R-:W-:-:S02]  /*11b0*/  IMAD.U32 R7, RZ, RZ, UR5 ;  /* 0x00000005ff077e24 */ /* 0x000fc4000f8e00ff */
[----:B------:R-:W-:Y:S02]  /*11c0*/  IMAD.U32 R11, RZ, RZ, UR7 ;  /* 0x00000007ff0b7e24 */ /* 0x000fe4000f8e00ff */
[----:B------:R-:W-:Y:S02]  /*11d0*/  IMAD.MOV.U32 R8, RZ, RZ, 0x1e1 ;  /* 0x000001e1ff087424 */ /* 0x000fe400078e00ff */
[----:B------:R-:W-:Y:S02]  /*11e0*/  IMAD.MOV.U32 R12, RZ, RZ, 0x1 ;  /* 0x00000001ff0c7424 */ /* 0x000fe400078e00ff */
[----:B0-----:R-:W-:-:S07]  /*11f0*/  IMAD.MOV.U32 R13, RZ, RZ, RZ ;  /* 0x000000ffff0d7224 */ /* 0x001fce00078e00ff */
[----:B------:R-:W-:-:S07]  /*1200*/  LEPC R20, `(.L_x_14) ;  /* 0x000000001014794e */ /* 0x000fce0000000000 */
[----:B-12--5:R-:W-:Y:S05]  /*1210*/  CALL.ABS.NOINC R14 ;  /* 0x000000000e007343 */ /* 0x026fea0003c00000 */
.L_x_14:
[----:B------:R-:W-:-:S04]  /*1220*/  LOP3.LUT R0, R19, 0x1, RZ, 0xfc, !PT ;  /* 0x0000000113007812 */ /* 0x000fc800078efcff */
[----:B------:R-:W-:-:S13]  /*1230*/  ISETP.NE.AND P0, PT, R0, 0x3, PT ;  /* 0x000000030000780c */ /* 0x000fda0003f05270 */
[----:B------:R-:W-:Y:S05]  /*1240*/  @!P0 BRA `(.L_x_15) ;  /* 0x0000000000048947 */ /* 0x000fea0003800000 */
[----:B------:R-:W-:Y:S01]  /*1250*/  BPT.TRAP 0x1 ;  /* 0x000000040000795c */ /* 0x000fe20000300000 */
.L_x_15:
[----:B------:R-:W3:Y:S01]  /*1260*/  S2UR UR5, SR_CgaCtaId ;  /* 0x00000000000579c3 */ /* 0x000ee20000008800 */
[----:B------:R-:W-:Y:S01]  /*1270*/  UMOV UR4, 0x400 ;  /* 0x0000040000047882 */ /* 0x000fe20000000000 */
[----:B------:R-:W-:Y:S02]  /*1280*/  IMAD.U32 R0, RZ, RZ, UR38 ;  /* 0x00000026ff007e24 */ /* 0x000fe4000f8e00ff */
[----:B------:R-:W-:-:S03]  /*1290*/  IMAD.U32 R3, RZ, RZ, UR39 ;  /* 0x00000027ff037e24 */ /* 0x000fc6000f8e00ff */
[----:B------:R-:W-:Y:S01]  /*12a0*/  SHF.L.U32 R0, R0, 0x1f, RZ ;  /* 0x0000001f00007819 */ /* 0x000fe200000006ff */
[----:B---3--:R-:W-:-:S06]  /*12b0*/  ULEA UR4, UR5, UR4, 0x18 ;  /* 0x0000000405047291 */ /* 0x008fcc000f8ec03f */
[----:B------:R-:W-:-:S04]  /*12c0*/  IMAD.U32 R6, RZ, RZ, UR4 ;  /* 0x00000004ff067e24 */ /* 0x000fc8000f8e00ff */
[----:B------:R-:W-:-:S04]  /*12d0*/  IMAD R3, R3, 0x8, R6 ;  /* 0x0000000803037824 */ /* 0x000fc800078e0206 */
[----:B------:R3:W4:Y:S01]  /*12e0*/  SYNCS.PHASECHK.TRANS64.TRYWAIT P1, [R3+URZ], R0 ;  /* 0x00000000030075a7 */ /* 0x000722000802017f */
[----:B------:R-:W-:Y:S05]  /*12f0*/  @!P0 BRA `(.L_x_16) ;  /* 0x0000000000048947 */ /* 0x000fea0003800000 */
[----:B------:R-:W-:Y:S01]  /*1300*/  BPT.TRAP 0x1 ;  /* 0x000000040000795c */ /* 0x000fe20000300000 */
.L_x_16:
[----:B----4-:R-:W-:Y:S05]  /*1310*/  @P1 BRA `(.L_x_17) ;  /* 0x0000000000081947 */ /* 0x010fea0003800000 */
[----:B------:R-:W4:Y:S02]  /*1320*/  SYNCS.PHASECHK.TRANS64.TRYWAIT P1, [R3+URZ], R0 ;  /* 0x00000000030075a7 */ /* 0x000f24000802017f */
[----:B----4-:R-:W-:Y:S05]  /*1330*/  @!P1 BRA `(.L_x_18) ;  /* 0x0000008c007c9947 */ /* 0x010fea0003800000 */
.L_x_17:
[----:B------:R-:W-:-:S04]  /*1340*/  UISETP.LT.AND UP0, UPT, UR40, 0x1, UPT ;  /* 0x000000012800788c */ /* 0x000fc8000bf01270 */
[----:B------:R-:W-:-:S06]  /*1350*/  USEL UR4, UR40, 0x1, UP0 ;  /* 0x0000000128047887 */ /* 0x000fcc0008000000 */
[----:B---34-:R-:W-:Y:S01]  /*1360*/  IMAD.U32 R0, RZ, RZ, UR4 ;  /* 0x00000004ff007e24 */ /* 0x018fe2000f8e00ff */
[----:B------:R-:W-:Y:S05]  /*1370*/  WARPSYNC.ALL ;  /* 0x0000000000007948 */ /* 0x000fea0003800000 */
[----:B------:R-:W-:-:S04]  /*1380*/  IADD3 R0, -R0, UR40, RZ ;  /* 0x0000002800007c10 */ /* 0x000fc8000fffe1ff */
[----:B------:R-:W-:Y:S02]  /*1390*/  ISETP.GE.AND P1, PT, R0, 0x1, PT ;  /* 0x000000010000780c */ /* 0x000fe40003f26270 */
[----:B------:R-:W-:Y:S01]  /*13a0*/  R2UR UR4, R6 ;  /* 0x00000000060472ca */ /* 0x000fe200000e0000 */
[----:B------:R-:W-:Y:S01]  /*13b0*/  ULEA UR5, UR39, UR41, 0xa ;  /* 0x0000002927057291 */ /* 0x000fe2000f8e503f */
[----:B------:R-:W-:Y:S01]  /*13c0*/  WARPGROUP.ARRIVE ;  /* 0x00000000000079c5 */ /* 0x000fe20000000000 */
[----:B------:R-:W-:Y:S01]  /*13d0*/  UMOV UR9, 0x80000020 ;  /* 0x8000002000097882 */ /* 0x000fe20000000000 */
[----:B------:R-:W-:-:S04]  /*13e0*/  UMOV UR11, 0x80000020 ;  /* 0x80000020000b7882 */ /* 0x000fc80000000000 */
[----:B------:R-:W-:-:S05]  /*13f0*/  UMOV UR8, UR5 ;  /* 0x0000000500087c82 */ /* 0x000fca0008000000 */
[----:B------:R-:W-:-:S04]  /*1400*/  UIADD3 UR4, UR4, 0x24180, URZ ;  /* 0x0002418004047890 */ /* 0x000fc8000fffe03f */
[----:B------:R-:W-:-:S04]  /*1410*/  USHF.R.U32.HI UR4, URZ, 0x4, UR4 ;  /* 0x000000043f047899 */ /* 0x000fc80008011604 */
[----:B------:R-:W-:-:S04]  /*1420*/  ULOP3.LUT UR4, UR4, 0x3fff, URZ, 0xc0, !UPT ;  /* 0x00003fff04047892 */ /* 0x000fc8000f8ec03f */
[----:B------:R-:W-:-:S04]  /*1430*/  ULOP3.LUT UR4, UR4, 0x10000, URZ, 0xfc, !UPT ;  /* 0x0001000004047892 */ /* 0x000fc8000f8efc3f */
[----:B------:R-:W-:-:S07]  /*1440*/  ULEA UR6, UR39, UR4, 0x9 ;  /* 0x0000000427067291 */ /* 0x000fce000f8e483f */
[----:B------:R-:W-:Y:S02]  /*1450*/  UMOV UR10, UR6 ;  /* 0x00000006000a7c82 */ /* 0x000fe40008000000 */
[----:B------:R-:W-:Y:S01]  /*1460*/  IGMMA.64x128x32.S8.S8 R88, gdesc[UR8], RZ, !UPT, gsb0 ;  /* 0x03600000085879f1 */ /* 0x000fe2000c0410ff */
[----:B------:R-:W-:Y:S01]  /*1470*/  UIADD3 UR8, UR5, 0x200, URZ ;  /* 0x0000020005087890 */ /* 0x000fe2000fffe03f */
[----:B------:R-:W-:Y:S01]  /*1480*/  UMOV UR9, 0x80000020 ;  /* 0x8000002000097882 */ /* 0x000fe20000000000 */
[----:B------:R-:W-:Y:S02]  /*1490*/  WARPGROUP.DEPBAR.LE gsb0, 0x0 ;  /* 0x00008000000079c5 */ /* 0x000fe40000010000 */
[----:B------:R-:W-:-:S06]  /*14a0*/  WARPGROUP.ARRIVE ;  /* 0x00000000000079c5 */ /* 0x000fcc0000000000 */
[----:B------:R-:W-:Y:S01]  /*14b0*/  IGMMA.64x128x32.S8.S8 R24, gdesc[UR8], RZ, !UPT, gsb0 ;  /* 0x03600000081879f1 */ /* 0x000fe2000c0410ff */
[----:B------:R-:W-:Y:S02]  /*14c0*/  UIADD3 UR8, UR5, 0x2, URZ ;  /* 0x0000000205087890 */ /* 0x000fe4000fffe03f */
[----:B------:R-:W-:Y:S01]  /*14d0*/  UIADD3 UR10, UR6, 0x2, URZ ;  /* 0x00000002060a7890 */ /* 0x000fe2000fffe03f */
[----:B------:R-:W-:Y:S01]  /*14e0*/  UMOV UR9, 0x80000020 ;  /* 0x8000002000097882 */ /* 0x000fe20000000000 */
[----:B------:R-:W-:Y:S01]  /*14f0*/  UMOV UR11, 0x80000020 ;  /* 0x80000020000b7882 */ /* 0x000fe20000000000 */
[----:B------:R-:W-:Y:S02]  /*1500*/  WARPGROUP.DEPBAR.LE gsb0, 0x0 ;  /* 0x00008000000079c5 */ /* 0x000fe40000010000 */
[----:B------:R-:W-:-:S06]  /*1510*/  WARPGROUP.ARRIVE ;  /* 0x00000000000079c5 */ /* 0x000fcc0000000000 */
[----:B------:R-:W-:Y:S01]  /*1520*/  IGMMA.64x128x32.S8.S8 R88, gdesc[UR8], R88, gsb0 ;  /* 0x03600000085879f1 */ /* 0x000fe20008041058 */
[----:B------:R-:W-:Y:S01]  /*1530*/  UIADD3 UR8, UR5, 0x202, URZ ;  /* 0x0000020205087890 */ /* 0x000fe2000fffe03f */
[----:B------:R-:W-:Y:S01]  /*1540*/  UMOV UR9, 0x80000020 ;  /* 0x8000002000097882 */ /* 0x000fe20000000000 */
[----:B------:R-:W-:Y:S02]  /*1550*/  WARPGROUP.DEPBAR.LE gsb0, 0x0 ;  /* 0x00008000000079c5 */ /* 0x000fe40000010000 */
[----:B------:R-:W-:-:S06]  /*1560*/  WARPGROUP.ARRIVE ;  /* 0x00000000000079c5 */ /* 0x000fcc0000000000 */
[----:B------:R-:W-:Y:S03]  /*1570*/  IGMMA.64x128x32.S8.S8 R24, gdesc[UR8], R24, gsb0 ;  /* 0x03600000081879f1 */ /* 0x000fe60008041018 */
[----:B------:R-:W-:Y:S02]  /*1580*/  WARPGROUP.DEPBAR.LE gsb0, 0x0 ;  /* 0x00008000000079c5 */ /* 0x000fe40000010000 */
[----:B------:R-:W-:Y:S05]  /*1590*/  @!P1 BRA `(.L_x_19) ;  /* 0x0000000400109947 */ /* 0x000fea0003800000 */
[----:B------:R-:W-:Y:S02]  /*15a0*/  UIADD3 UR5, UR39, 0x1, URZ ;  /* 0x0000000127057890 */ /* 0x000fe4000fffe03f */
[----:B------:R-:W-:Y:S02]  /*15b0*/  IMAD.U32 R3, RZ, RZ, UR39 ;  /* 0x00000027ff037e24 */ /* 0x000fe4000f8e00ff */
[----:B------:R-:W-:-:S04]  /*15c0*/  UISETP.NE.AND UP0, UPT, UR5, 0x9, UPT ;  /* 0x000000090500788c */ /* 0x000fc8000bf05270 */
[----:B------:R-:W-:Y:S02]  /*15d0*/  USEL UR6, URZ, 0x1, UP0 ;  /* 0x000000013f067887 */ /* 0x000fe40008000000 */
[----:B------:R-:W-:Y:S02]  /*15e0*/  USEL UR5, UR5, URZ, UP0 ;  /* 0x0000003f05057287 */ /* 0x000fe40008000000 */
[----:B------:R-:W-:-:S06]  /*15f0*/  ULOP3.LUT UR6, UR38, UR6, URZ, 0x3c, !UPT ;  /* 0x0000000626067292 */ /* 0x000fcc000f8e3c3f */
[----:B------:R-:W-:-:S07]  /*1600*/  IMAD.U32 R7, RZ, RZ, UR6 ;  /* 0x00000006ff077e24 */ /* 0x000fce000f8e00ff */
.L_x_26:
[----:B------:R-:W-:Y:S05]  /*1610*/  @!P0 BRA `(.L_x_20) ;  /* 0x0000000000048947 */ /* 0x000fea0003800000 */
[----:B------:R-:W-:Y:S01]  /*1620*/  BPT.TRAP 0x1 ;  /* 0x000000040000795c */ /* 0x000fe20000300000 */
.L_x_20:
[----:B------:R-:W3:Y:S01]  /*1630*/  S2UR UR7, SR_CgaCtaId ;  /* 0x00000000000779c3 */ /* 0x000ee20000008800 */
[----:B------:R-:W-:Y:S01]  /*1640*/  UMOV UR6, 0x400 ;  /* 0x0000040000067882 */ /* 0x000fe20000000000 */
[----:B01----:R-:W-:Y:S01]  /*1650*/  IMAD.U32 R5, RZ, RZ, UR5 ;  /* 0x00000005ff057e24 */ /* 0x003fe2000f8e00ff */
[----:B------:R-:W-:Y:S01]  /*1660*/  SHF.L.U32 R4, R7, 0x1f, RZ ;  /* 0x0000001f07047819 */ /* 0x000fe200000006ff */
[----:B---3--:R-:W-:-:S06]  /*1670*/  ULEA UR6, UR7, UR6, 0x18 ;  /* 0x0000000607067291 */ /* 0x008fcc000f8ec03f */
[----:B------:R-:W-:-:S04]  /*1680*/  IMAD.U32 R6, RZ, RZ, UR6 ;  /* 0x00000006ff067e24 */ /* 0x000fc8000f8e00ff */
[----:B------:R-:W-:-:S04]  /*1690*/  IMAD R5, R5, 0x8, R6 ;  /* 0x0000000805057824 */ /* 0x000fc800078e0206 */
[----:B------:R0:W1:Y:S01]  /*16a0*/  SYNCS.PHASECHK.TRANS64.TRYWAIT P1, [R5+URZ], R4 ;  /* 0x00000004050075a7 */ /* 0x000062000802017f */
[----:B------:R-:W-:Y:S05]  /*16b0*/  @!P0 BRA `(.L_x_21) ;  /* 0x0000000000048947 */ /* 0x000fea0003800000 */
[----:B------:R-:W-:Y:S01]  /*16c0*/  BPT.TRAP 0x1 ;  /* 0x000000040000795c */ /* 0x000fe20000300000 */
.L_x_21:
[----:B-1----:R-:W-:Y:S05]  /*16d0*/  @P1 BRA `(.L_x_22) ;  /* 0x0000000000081947 */ /* 0x002fea0003800000 */
[----:B------:R-:W1:Y:S02]  /*16e0*/  SYNCS.PHASECHK.TRANS64.TRYWAIT P1, [R5+URZ], R4 ;  /* 0x00000004050075a7 */ /* 0x000e64000802017f */
[----:B-1----:R-:W-:Y:S05]  /*16f0*/  @!P1 BRA `(.L_x_23) ;  /* 0x0000008800a09947 */ /* 0x002fea0003800000 */
.L_x_22:
[----:B------:R-:W-:Y:S01]  /*1700*/  ULEA UR6, UR5, UR41, 0xa ;  /* 0x0000002905067291 */ /* 0x000fe2000f8e503f */
[----:B------:R-:W-:Y:S01]  /*1710*/  WARPGROUP.ARRIVE ;  /* 0x00000000000079c5 */ /* 0x000fe20000000000 */
[----:B------:R-:W-:Y:S01]  /*1720*/  ULEA UR7, UR5, UR4, 0x9 ;  /* 0x0000000405077291 */ /* 0x000fe2000f8e483f */
[----:B------:R-:W-:Y:S01]  /*1730*/  UMOV UR9, 0x80000020 ;  /* 0x8000002000097882 */ /* 0x000fe20000000000 */
[----:B------:R-:W-:-:S03]  /*1740*/  UMOV UR11, 0x80000020 ;  /* 0x80000020000b7882 */ /* 0x000fc60000000000 */
[----:B------:R-:W-:Y:S02]  /*1750*/  UMOV UR8, UR6 ;  /* 0x0000000600087c82 */ /* 0x000fe40008000000 */
[----:B------:R-:W-:Y:S02]  /*1760*/  UMOV UR10, UR7 ;  /* 0x00000007000a7c82 */ /* 0x000fe40008000000 */
[----:B------:R-:W-:Y:S01]  /*1770*/  IGMMA.64x128x32.S8.S8 R88, gdesc[UR8], R88, gsb0 ;  /* 0x03600000085879f1 */ /* 0x000fe20008041058 */
[----:B------:R-:W-:Y:S01]  /*1780*/  UIADD3 UR8, UR6, 0x200, URZ ;  /* 0x0000020006087890 */ /* 0x000fe2000fffe03f */
[----:B------:R-:W-:Y:S01]  /*1790*/  UMOV UR9, 0x80000020 ;  /* 0x8000002000097882 */ /* 0x000fe20000000000 */
[----:B------:R-:W-:Y:S02]  /*17a0*/  WARPGROUP.DEPBAR.LE gsb0, 0x0 ;  /* 0x00008000000079c5 */ /* 0x000fe40000010000 */
[----:B------:R-:W-:-:S06]  /*17b0*/  WARPGROUP.ARRIVE ;  /* 0x00000000000079c5 */ /* 0x000fcc0000000000 */
[----:B------:R-:W-:Y:S01]  /*17c0*/  IGMMA.64x128x32.S8.S8 R24, gdesc[UR8], R24, gsb0 ;  /* 0x03600000081879f1 */ /* 0x000fe20008041018 */
        /* <DEDUP_REMOVED lines=14> */
[----:B------:R-:W-:Y:S01]  /*18b0*/  BPT.TRAP 0x1 ;  /* 0x000000040000795c */ /* 0x000fe20000300000 */
.L_x_24:
[----:B01----:R-:W-:Y:S01]  /*18c0*/  IMAD R4, R3, 0x8, R6 ;  /* 0x0000000803047824 */ /* 0x003fe200078e0206 */
[----:B------:R-:W-:-:S03]  /*18d0*/  ISETP.GT.U32.AND P1, PT, R19, 0x1, PT ;  /* 0x000000011300780c */ /* 0x000fc60003f24070 */
[----:B------:R-:W-:-:S05]  /*18e0*/  VIADD R4, R4, 0x48 ;  /* 0x0000004804047836 */ /* 0x000fca0000000000 */
[----:B------:R-:W-:-:S04]  /*18f0*/  PRMT R4, RZ, 0x654, R4 ;  /* 0x00000654ff047816 */ /* 0x000fc80000000004 */
[----:B------:R0:W-:Y:S01]  /*1900*/  SYNCS.ARRIVE.TRANS64.RED.A1T0 RZ, [R4+URZ], RZ ;  /* 0x000000ff04ff79a7 */ /* 0x0001e2000810043f */
[----:B------:R-:W-:Y:S05]  /*1910*/  @P1 BRA `(.L_x_25) ;  /* 0x0000000000041947 */ /* 0x000fea0003800000 */
[----:B------:R-:W-:Y:S01]  /*1920*/  BPT.TRAP 0x1 ;  /* 0x000000040000795c */ /* 0x000fe20000300000 */
.L_x_25:
[----:B------:R-:W-:Y:S01]  /*1930*/  UIADD3 UR5, UR5, 0x1, URZ ;  /* 0x0000000105057890 */ /* 0x000fe2000fffe03f */
[C---:B------:R-:W-:Y:S01]  /*1940*/  ISETP.GT.AND P2, PT, R0.reuse, 0x1, PT ;  /* 0x000000010000780c */ /* 0x040fe20003f44270 */
[----:B------:R-:W-:Y:S02]  /*1950*/  VIADD R3, R3, 0x1 ;  /* 0x0000000103037836 */ /* 0x000fe40000000000 */
[----:B------:R-:W-:Y:S01]  /*1960*/  UISETP.NE.AND UP0, UPT, UR5, 0x9, UPT ;  /* 0x000000090500788c */ /* 0x000fe2000bf05270 */
[----:B------:R-:W-:Y:S02]  /*1970*/  VIADD R0, R0, 0xffffffff ;  /* 0xffffffff00007836 */ /* 0x000fe40000000000 */
[C---:B------:R-:W-:Y:S01]  /*1980*/  ISETP.NE.AND P1, PT, R3.reuse, 0x9, PT ;  /* 0x000000090300780c */ /* 0x040fe20003f25270 */
[----:B------:R-:W-:Y:S02]  /*1990*/  USEL UR6, URZ, 0x1, UP0 ;  /* 0x000000013f067887 */ /* 0x000fe40008000000 */
[----:B------:R-:W-:Y:S01]  /*19a0*/  USEL UR5, UR5, URZ, UP0 ;  /* 0x0000003f05057287 */ /* 0x000fe20008000000 */
[----:B------:R-:W-:-:S03]  /*19b0*/  SEL R3, R3, RZ, P1 ;  /* 0x000000ff03037207 */ /* 0x000fc60000800000 */
[----:B------:R-:W-:Y:S01]  /*19c0*/  LOP3.LUT R7, R7, UR6, RZ, 0x3c, !PT ;  /* 0x0000000607077c12 */ /* 0x000fe2000f8e3cff */
[----:B------:R-:W-:Y:S07]  /*19d0*/  @P2 BRA `(.L_x_26) ;  /* 0xfffffffc000c2947 */ /* 0x000fee000383ffff */
.L_x_19:
[----:B------:R-:W3:Y:S02]  /*19e0*/  LDC R0, c[0x0][0x28c] ;  /* 0x0000a300ff007b82 */ /* 0x000ee40000000800 */
[----:B---3--:R-:W-:-:S13]  /*19f0*/  ISETP.GE.AND P1, PT, R0, 0x1, PT ;  /* 0x000000010000780c */ /* 0x008fda0003f26270 */
[----:B------:R-:W-:Y:S05]  /*1a00*/  @!P1 BRA `(.L_x_27) ;  /* 0x0000000000409947 */ /* 0x000fea0003800000 */
[----:B------:R-:W-:Y:S05]  /*1a10*/  @!P0 BRA `(.L_x_28) ;  /* 0x0000000000048947 */ /* 0x000fea0003800000 */
[----:B------:R-:W-:Y:S01]  /*1a20*/  BPT.TRAP 0x1 ;  /* 0x000000040000795c */ /* 0x000fe20000300000 */
.L_x_28:
[----:B------:R-:W-:Y:S01]  /*1a30*/  UISETP.LT.AND UP0, UPT, UR40, 0x1, UPT ;  /* 0x000000012800788c */ /* 0x000fe2000bf01270 */
[----:B------:R-:W-:-:S03]  /*1a40*/  ISETP.GT.U32.AND P0, PT, R19, 0x1, PT ;  /* 0x000000011300780c */ /* 0x000fc60003f04070 */
[----:B------:R-:W-:-:S04]  /*1a50*/  USEL UR6, UR40, 0x1, UP0 ;  /* 0x0000000128067887 */ /* 0x000fc80008000000 */
[----:B------:R-:W-:-:S04]  /*1a60*/  UIADD3 UR6, UR39, UR40, -UR6 ;  /* 0x0000002827067290 */ /* 0x000fc8000fffe806 */
[----:B------:R-:W-:-:S04]  /*1a70*/  UIMAD.WIDE.U32 UR4, UR6, 0x38e38e39, URZ ;  /* 0x38e38e39060478a5 */ /* 0x000fc8000f8e003f */
[----:B------:R-:W-:-:S04]  /*1a80*/  USHF.R.U32.HI UR4, URZ, 0x1, UR5 ;  /* 0x000000013f047899 */ /* 0x000fc80008011605 */
[----:B------:R-:W-:-:S06]  /*1a90*/  UIMAD UR6, UR4, -0x9, UR6 ;  /* 0xfffffff7040678a4 */ /* 0x000fcc000f8e0206 */
[----:B------:R-:W-:-:S04]  /*1aa0*/  IMAD.U32 R3, RZ, RZ, UR6 ;  /* 0x00000006ff037e24 */ /* 0x000fc8000f8e00ff */
[----:B------:R-:W-:-:S04]  /*1ab0*/  IMAD R0, R3, 0x8, R6 ;  /* 0x0000000803007824 */ /* 0x000fc800078e0206 */
[----:B------:R-:W-:-:S05]  /*1ac0*/  VIADD R0, R0, 0x48 ;  /* 0x0000004800007836 */ /* 0x000fca0000000000 */
[----:B------:R-:W-:-:S04]  /*1ad0*/  PRMT R0, RZ, 0x654, R0 ;  /* 0x00000654ff007816 */ /* 0x000fc80000000000 */
[----:B------:R3:W-:Y:S01]  /*1ae0*/  SYNCS.ARRIVE.TRANS64.RED.A1T0 RZ, [R0+URZ], RZ ;  /* 0x000000ff00ff79a7 */ /* 0x0007e2000810043f */
[----:B------:R-:W-:Y:S05]  /*1af0*/  @P0 BRA `(.L_x_27) ;  /* 0x0000000000040947 */ /* 0x000fea0003800000 */
[----:B------:R-:W-:Y:S01]  /*1b00*/  BPT.TRAP 0x1 ;  /* 0x000000040000795c */ /* 0x000fe20000300000 */
.L_x_27:
[----:B------:R-:W4:Y:S01]  /*1b10*/  LDC R6, c[0x0][0x288] ;  /* 0x0000a200ff067b82 */ /* 0x000f220000000800 */
[--C-:B---3--:R-:W-:Y:S01]  /*1b20*/  SHF.R.U32.HI R0, RZ, 0x2, R18.reuse ;  /* 0x00000002ff007819 */ /* 0x108fe20000011612 */
[----:B------:R-:W-:Y:S01]  /*1b30*/  IMAD.SHL.U32 R23, R23, 0x80, RZ ;  /* 0x0000008017177824 */ /* 0x000fe200078e00ff */
[----:B01----:R-:W-:Y:S01]  /*1b40*/  SHF.R.U32.HI R5, RZ, 0x7, R18 ;  /* 0x00000007ff057819 */ /* 0x003fe20000011612 */
[----:B------:R-:W-:Y:S01]  /*1b50*/  UIADD3 UR39, UR40, UR39, URZ ;  /* 0x0000002728277290 */ /* 0x000fe2000fffe03f */
[----:B------:R-:W-:Y:S01]  /*1b60*/  LOP3.LUT R3, R0, 0x7, RZ, 0xc0, !PT ;  /* 0x0000000700037812 */ /* 0x000fe200078ec0ff */
[C---:B------:R-:W-:Y:S01]  /*1b70*/  IMAD.SHL.U32 R14, R18.reuse, 0x2, RZ ;  /* 0x00000002120e7824 */ /* 0x040fe200078e00ff */
[----:B------:R-:W-:Y:S01]  /*1b80*/  LOP3.LUT R0, R5, 0x1, RZ, 0xc0, !PT ;  /* 0x0000000105007812 */ /* 0x000fe200078ec0ff */
[----:B------:R-:W-:Y:S01]  /*1b90*/  UISETP.GT.U32.AND UP0, UPT, UR39, 0x8, UPT ;  /* 0x000000082700788c */ /* 0x000fe2000bf04070 */
[----:B------:R-:W-:Y:S01]  /*1ba0*/  LOP3.LUT R4, R18, 0x60, RZ, 0xc0, !PT ;  /* 0x0000006012047812 */ /* 0x000fe200078ec0ff */
[----:B------:R-:W-:Y:S01]  /*1bb0*/  ULDC UR7, c[0x0][0x284] ;  /* 0x0000a10000077ab9 */ /* 0x000fe20000000800 */
[----:B------:R-:W-:Y:S01]  /*1bc0*/  UISETP.GE.U32.AND UP1, UPT, UR40, 0x9, UPT ;  /* 0x000000092800788c */ /* 0x000fe2000bf26070 */
[----:B------:R-:W-:Y:S01]  /*1bd0*/  IMAD.SHL.U32 R10, R0, 0x40, RZ ;  /* 0x00000040000a7824 */ /* 0x000fe200078e00ff */
[----:B------:R-:W-:Y:S01]  /*1be0*/  SHF.R.U32.HI R8, RZ, 0x1, R4 ;  /* 0x00000001ff087819 */ /* 0x000fe20000011604 */
[----:B------:R-:W-:Y:S01]  /*1bf0*/  UISETP.LT.U32.AND UP0, UPT, UR40, 0x9, UP0 ;  /* 0x000000092800788c */ /* 0x000fe20008701070 */
[----:B------:R-:W-:Y:S01]  /*1c00*/  SHF.R.S32.HI R160, RZ, 0x1f, R22 ;  /* 0x0000001fffa07819 */ /* 0x000fe20000011416 */
[----:B------:R-:W-:Y:S01]  /*1c10*/  ULDC.64 UR8, c[0x0][0x5d0] ;  /* 0x0001740000087ab9 */ /* 0x000fe20000000a00 */
[--C-:B------:R-:W-:Y:S01]  /*1c20*/  IADD3 R5, RZ, -R8, -R3.reuse ;  /* 0x80000008ff057210 */ /* 0x100fe20007ffe803 */
[----:B------:R-:W-:Y:S01]  /*1c30*/  UIMAD.WIDE.U32 UR4, UR39, 0x38e38e39, URZ ;  /* 0x38e38e39270478a5 */ /* 0x000fe2000f8e003f */
[----:B------:R-:W-:Y:S01]  /*1c40*/  LOP3.LUT R165, R10, 0x40, R3, 0xe2, !PT ;  /* 0x000000400aa57812 */ /* 0x000fe200078ee203 */
[----:B------:R-:W-:Y:S01]  /*1c50*/  IMAD.SHL.U32 R3, R152, 0x100, RZ ;  /* 0x0000010098037824 */ /* 0x000fe200078e00ff */
[C---:B------:R-:W-:Y:S01]  /*1c60*/  LOP3.LUT R14, R23.reuse, 0x6, R14, 0xf8, !PT ;  /* 0x00000006170e7812 */ /* 0x040fe200078ef80e */
[----:B------:R-:W-:Y:S01]  /*1c70*/  USEL UR6, URZ, 0x1, !UP0 ;  /* 0x000000013f067887 */ /* 0x000fe2000c000000 */
[----:B------:R-:W-:Y:S01]  /*1c80*/  LOP3.LUT R4, R18, 0x3, RZ, 0xc0, !PT ;  /* 0x0000000312047812 */ /* 0x000fe200078ec0ff */
[----:B------:R-:W-:Y:S01]  /*1c90*/  IMAD R7, R160, UR8, RZ ;  /* 0x00000008a0077c24 */ /* 0x000fe2000f8e02ff */
[----:B----4-:R-:W-:Y:S01]  /*1ca0*/  ISETP.GE.AND P0, PT, R23, R6, PT ;  /* 0x000000061700720c */ /* 0x010fe20003f06270 */
[----:B------:R-:W-:Y:S01]  /*1cb0*/  IMAD R0, R0, -0x40, R5 ;  /* 0xffffffc000007824 */ /* 0x000fe200078e0205 */
[----:B------:R-:W-:Y:S01]  /*1cc0*/  SHF.R.S32.HI R15, RZ, 0x1f, R14 ;  /* 0x0000001fff0f7819 */ /* 0x000fe2000001140e */
[----:B------:R-:W-:Y:S01]  /*1cd0*/  USHF.R.U32.HI UR4, URZ, 0x1, UR5 ;  /* 0x000000013f047899 */ /* 0x000fe20008011605 */
[C---:B------:R-:W-:Y:S01]  /*1ce0*/  ISETP.GE.OR P0, PT, R3.reuse, UR7, P0 ;  /* 0x0000000703007c0c */ /* 0x040fe20008706670 */
[----:B------:R-:W-:Y:S01]  /*1cf0*/  ULOP3.LUT UR38, UR38, UR6, URZ, 0x3c, !UPT ;  /* 0x0000000626267292 */ /* 0x000fe2000f8e3c3f */
[----:B------:R-:W-:Y:S01]  /*1d00*/  IMAD R10, R4, -0x2, R6 ;  /* 0xfffffffe040a7824 */ /* 0x000fe200078e0206 */
[----:B------:R-:W-:Y:S01]  /*1d10*/  UIMAD UR39, UR4, -0x9, UR39 ;  /* 0xfffffff7042778a4 */ /* 0x000fe2000f8e0227 */
[----:B------:R-:W-:Y:S01]  /*1d20*/  IMAD.WIDE R4, R152, 0x100, RZ ;  /* 0x0000010098047825 */ /* 0x000fe200078e02ff */
[----:B------:R-:W-:Y:S01]  /*1d30*/  @UP1 ULOP3.LUT UR38, UR38, 0x1, UR4, 0x78, !UPT ;  /* 0x0000000126261892 */ /* 0x000fe2000f8e7804 */
[----:B------:R-:W-:-:S02]  /*1d40*/  IADD3 R0, -R3, UR7, R0 ;  /* 0x0000000703007c10 */ /* 0x000fc4000fffe100 */
[----:B------:R-:W-:Y:S01]  /*1d50*/  IMAD R9, R22, UR9, R7 ;  /* 0x0000000916097c24 */ /* 0x000fe2000f8e0207 */
[----:B------:R-:W-:Y:S01]  /*1d60*/  LOP3.LUT R165, R4, R165, R8, 0xfe, !PT ;  /* 0x000000a504a57212 */ /* 0x000fe200078efe08 */
[----:B------:R-:W-:-:S04]  /*1d70*/  IMAD.WIDE.U32 R6, R22, UR8, R14 ;  /* 0x0000000816067c25 */ /* 0x000fc8000f8e000e */
[----:B------:R-:W-:Y:S02]  /*1d80*/  IMAD.IADD R7, R7, 0x1, R9 ;  /* 0x0000000107077824 */ /* 0x000fe400078e0209 */
[----:B------:R-:W-:Y:S02]  /*1d90*/  IMAD.IADD R3, R10, 0x1, -R23 ;  /* 0x000000010a037824 */ /* 0x000fe400078e0a17 */
[----:B------:R-:W-:Y:S01]  /*1da0*/  IMAD.MOV.U32 R152, RZ, RZ, -0x1 ;  /* 0xffffffffff987424 */ /* 0x000fe200078e00ff */
[----:B------:R-:W-:Y:S06]  /*1db0*/  @P0 BRA `(.L_x_29) ;  /* 0x0000006000f40947 */ /* 0x000fec0003800000 */
[----:B------:R-:W0:Y:S01]  /*1dc0*/  LDC.64 R20, c[0x0][0x5c8] ;  /* 0x00017200ff147b82 */ /* 0x000e220000000a00 */
[----:B------:R-:W-:Y:S01]  /*1dd0*/  ULDC.64 UR4, c[0x0][0x5c0] ;  /* 0x0001700000047ab9 */ /* 0x000fe20000000a00 */
[----:B------:R-:W-:Y:S01]  /*1de0*/  BSSY B0, `(.L_x_29) ;  /* 0x000063a000007945 */ /* 0x000fe20003800000 */
[-C--:B0-----:R-:W-:Y:S01]  /*1df0*/  IMAD R8, R5, R20.reuse, RZ ;  /* 0x0000001405087224 */ /* 0x081fe200078e02ff */
[----:B------:R-:W-:Y:S01]  /*1e00*/  SHF.L.U64.HI R13, R20, 0x3, R21 ;  /* 0x00000003140d7819 */ /* 0x000fe20000010215 */
[----:B------:R-:W-:-:S04]  /*1e10*/  IMAD.WIDE.U32 R6, R165, R20, R6 ;  /* 0x00000014a5067225 */ /* 0x000fc800078e0006 */
[----:B------:R-:W-:Y:S01]  /*1e20*/  IMAD R9, R165, R21, R8 ;  /* 0x00000015a5097224 */ /* 0x000fe200078e0208 */
[----:B------:R-:W-:Y:S01]  /*1e30*/  IADD3 R158, P0, R6, UR4, RZ ;  /* 0x00000004069e7c10 */ /* 0x000fe2000ff1e0ff */
[C---:B------:R-:W-:Y:S02]  /*1e40*/  IMAD.SHL.U32 R11, R20.reuse, 0x8, RZ ;  /* 0x00000008140b7824 */ /* 0x040fe400078e00ff */
[----:B------:R-:W-:Y:S01]  /*1e50*/  IMAD.IADD R9, R7, 0x1, R9 ;  /* 0x0000000107097824 */ /* 0x000fe200078e0209 */
[-C--:B------:R-:W-:Y:S02]  /*1e60*/  LEA R6, P2, R20, R158.reuse, 0x7 ;  /* 0x0000009e14067211 */ /* 0x080fe400078438ff */
[----:B------:R-:W-:Y:S02]  /*1e70*/  IADD3 R8, P1, R11, R158, RZ ;  /* 0x0000009e0b087210 */ /* 0x000fe40007f3e0ff */
[----:B------:R-:W-:Y:S02]  /*1e80*/  IADD3.X R159, R9, UR5, RZ, P0, !PT ;  /* 0x00000005099f7c10 */ /* 0x000fe400087fe4ff */
[----:B-----5:R-:W-:-:S02]  /*1e90*/  ISETP.NE.AND P0, PT, R154, RZ, PT ;  /* 0x000000ff9a00720c */ /* 0x020fc40003f05270 */
[----:B------:R-:W-:Y:S01]  /*1ea0*/  LEA.HI.X R7, R20, R159, R21, 0x7, P2 ;  /* 0x0000009f14077211 */ /* 0x000fe200010f3c15 */
[----:B------:R-:W-:Y:S01]  /*1eb0*/  IMAD.X R9, R13, 0x1, R159, P1 ;  /* 0x000000010d097824 */ /* 0x000fe200008e069f */
[----:B------:R-:W-:-:S05]  /*1ec0*/  IADD3 R10, P2, R11, R6, RZ ;  /* 0x000000060b0a7210 */ /* 0x000fca0007f5e0ff */
[----:B------:R-:W-:-:S04]  /*1ed0*/  IMAD.X R11, R13, 0x1, R7, P2 ;  /* 0x000000010d0b7824 */ /* 0x000fc800010e0607 */
[----:B------:R-:W-:Y:S05]  /*1ee0*/  @!P0 BRA `(.L_x_30) ;  /* 0x0000004800948947 */ /* 0x000fea0003800000 */
[----:B------:R-:W0:Y:S01]  /*1ef0*/  LDC.64 R156, c[0x0][0x5b0] ;  /* 0x00016c00ff9c7b82 */ /* 0x000e220000000a00 */
[----:B------:R-:W-:Y:S01]  /*1f00*/  ULDC.64 UR4, c[0x0][0x5b8] ;  /* 0x00016e0000047ab9 */ /* 0x000fe20000000a00 */
[----:B------:R-:W-:Y:S01]  /*1f10*/  ISETP.GE.AND P0, PT, R0, 0x1, PT ;  /* 0x000000010000780c */ /* 0x000fe20003f06270 */
[----:B------:R-:W-:Y:S01]  /*1f20*/  IMAD R21, R160, UR4, RZ ;  /* 0x00000004a0157c24 */ /* 0x000fe2000f8e02ff */
[----:B------:R-:W-:Y:S01]  /*1f30*/  BSSY B1, `(.L_x_31) ;  /* 0x0000010000017945 */ /* 0x000fe20003800000 */
[C---:B------:R-:W-:Y:S01]  /*1f40*/  IMAD.WIDE.U32 R14, R22.reuse, UR4, R14 ;  /* 0x00000004160e7c25 */ /* 0x040fe2000f8e000e */
[----:B------:R-:W-:Y:S02]  /*1f50*/  ISETP.LT.OR P3, PT, R3, 0x1, !P0 ;  /* 0x000000010300780c */ /* 0x000fe40004761670 */
[----:B------:R-:W1:Y:S01]  /*1f60*/  LDC.64 R12, c[0x0][0x5a8] ;  /* 0x00016a00ff0c7b82 */ /* 0x000e620000000a00 */
[----:B------:R-:W-:Y:S02]  /*1f70*/  IMAD R21, R22, UR5, R21 ;  /* 0x0000000516157c24 */ /* 0x000fe4000f8e0215 */
[----:B------:R-:W-:-:S02]  /*1f80*/  IMAD.MOV.U32 R20, RZ, RZ, R14 ;  /* 0x000000ffff147224 */ /* 0x000fc400078e000e */
[----:B------:R-:W-:Y:S02]  /*1f90*/  IMAD.IADD R21, R15, 0x1, R21 ;  /* 0x000000010f157824 */ /* 0x000fe400078e0215 */
[-C--:B0-----:R-:W-:Y:S01]  /*1fa0*/  IMAD R160, R5, R156.reuse, RZ ;  /* 0x0000009c05a07224 */ /* 0x081fe200078e02ff */
[----:B------:R-:W-:Y:S01]  /*1fb0*/  SHF.L.U64.HI R161, R156, 0x3, R157 ;  /* 0x000000039ca17819 */ /* 0x000fe2000001029d */
[----:B------:R-:W-:-:S04]  /*1fc0*/  IMAD.WIDE.U32 R22, R165, R156, R20 ;  /* 0x0000009ca5167225 */ /* 0x000fc800078e0014 */
[----:B------:R-:W-:Y:S01]  /*1fd0*/  IMAD R169, R165, R157, R160 ;  /* 0x0000009da5a97224 */ /* 0x000fe200078e02a0 */
[----:B-1----:R-:W-:Y:S01]  /*1fe0*/  IADD3 R22, P1, R22, R12, RZ ;  /* 0x0000000c16167210 */ /* 0x002fe20007f3e0ff */
[----:B------:R-:W-:-:S03]  /*1ff0*/  IMAD.SHL.U32 R160, R156, 0x8, RZ ;  /* 0x000000089ca07824 */ /* 0x000fc600078e00ff */
[----:B------:R-:W-:Y:S01]  /*2000*/  IADD3.X R23, R13, R23, R169, P1, !PT ;  /* 0x000000170d177210 */ /* 0x000fe20000ffe4a9 */
[----:B------:R-:W-:Y:S08]  /*2010*/  @P3 BRA `(.L_x_32) ;  /* 0x0000000000043947 */ /* 0x000ff00003800000 */
[----:B--2---:R0:W5:Y:S02]  /*2020*/  LDG.E.U8 R155, desc[UR36][R22.64] ;  /* 0x00000024169b7981 */ /* 0x004164000c1e1100 */
.L_x_32:
[----:B------:R-:W-:Y:S05]  /*2030*/  BSYNC B1 ;  /* 0x0000000000017941 */ /* 0x000fea0003800000 */
.L_x_31:
[----:B-----5:R-:W-:Y:S01]  /*2040*/  LOP3.LUT R164, R155, 0xffff, RZ, 0xc0, !PT ;  /* 0x0000ffff9ba47812 */ /* 0x020fe200078ec0ff */
[----:B------:R-:W-:Y:S01]  /*2050*/  IMAD.WIDE.U32 R162, R165, R156, R160 ;  /* 0x0000009ca5a27225 */ /* 0x000fe200078e00a0 */
[----:B------:R-:W-:Y:S01]  /*2060*/  ISETP.LT.OR P4, PT, R3, 0x2, !P0 ;  /* 0x000000020300780c */ /* 0x000fe20004781670 */
[----:B------:R-:W-:Y:S01]  /*2070*/  BSSY B1, `(.L_x_33) ;  /* 0x000000e000017945 */ /* 0x000fe20003800000 */
[----:B------:R-:W-:Y:S01]  /*2080*/  PRMT R167, R164, 0x8880, RZ ;  /* 0x00008880a4a77816 */ /* 0x000fe200000000ff */
[----:B------:R-:W-:Y:S01]  /*2090*/  IMAD.IADD R163, R169, 0x1, R163 ;  /* 0x00000001a9a37824 */ /* 0x000fe200078e02a3 */
[----:B------:R-:W-:Y:S02]  /*20a0*/  IADD3 R162, P2, P5, R14, R12, R162 ;  /* 0x0000000c0ea27210 */ /* 0x000fe40007d5e0a2 */
[----:B------:R-:W-:Y:S01]  /*20b0*/  ISETP.GE.AND P1, PT, R0, 0x9, PT ;  /* 0x000000090000780c */ /* 0x000fe20003f26270 */
[----:B------:R-:W-:Y:S01]  /*20c0*/  IMAD R164, R167, R154, RZ ;  /* 0x0000009aa7a47224 */ /* 0x000fe200078e02ff */
[----:B------:R-:W-:-:S02]  /*20d0*/  IADD3.X R163, R21, R13, R163, P2, P5 ;  /* 0x0000000d15a37210 */ /* 0x000fc400017ea4a3 */
[----:B------:R-:W-:Y:S01]  /*20e0*/  ISETP.LT.OR P2, PT, R3, 0x1, !P1 ;  /* 0x000000010300780c */ /* 0x000fe20004f41670 */
[----:B------:R-:W-:-:S05]  /*20f0*/  @!P3 IMAD R167, R88, R153, R164 ;  /* 0x0000009958a7b224 */ /* 0x000fca00078e02a4 */
[----:B------:R1:W-:Y:S01]  /*2100*/  @!P3 STG.E.U8 desc[UR36][R158.64], R167 ;  /* 0x000000a79e00b986 */ /* 0x0003e2000c101124 */
[----:B------:R-:W-:Y:S06]  /*2110*/  @P4 BRA `(.L_x_34) ;  /* 0x00000000000c4947 */ /* 0x000fec0003800000 */
[----:B--2---:R-:W1:Y:S02]  /*2120*/  LDG.E.U8 R155, desc[UR36][R22.64+0x1] ;  /* 0x00000124169b7981 */ /* 0x004e64000c1e1100 */
[----:B-1----:R-:W-:-:S05]  /*2130*/  PRMT R167, R155, 0x8880, RZ ;  /* 0x000088809ba77816 */ /* 0x002fca00000000ff */
[----:B------:R-:W-:-:S07]  /*2140*/  IMAD R164, R167, R154, RZ ;  /* 0x0000009aa7a47224 */ /* 0x000fce00078e02ff */
.L_x_34:
[----:B------:R-:W-:Y:S05]  /*2150*/  BSYNC B1 ;  /* 0x0000000000017941 */ /* 0x000fea0003800000 */
.L_x_33:
[----:B------:R-:W-:Y:S01]  /*2160*/  @!P4 IMAD R89, R89, R153, R164 ;  /* 0x000000995959c224 */ /* 0x000fe200078e02a4 */
[----:B------:R-:W-:Y:S04]  /*2170*/  BSSY B1, `(.L_x_35) ;  /* 0x0000006000017945 */ /* 0x000fe80003800000 */
[----:B------:R3:W-:Y:S01]  /*2180*/  @!P4 STG.E.U8 desc[UR36][R158.64+0x1], R89 ;  /* 0x000001599e00c986 */ /* 0x0007e2000c101124 */
[----:B------:R-:W-:Y:S05]  /*2190*/  @P2 BRA `(.L_x_36) ;  /* 0x00000000000c2947 */ /* 0x000fea0003800000 */
[----:B--2---:R-:W3:Y:S02]  /*21a0*/  LDG.E.U8 R155, desc[UR36][R162.64] ;  /* 0x00000024a29b7981 */ /* 0x004ee4000c1e1100 */
[----:B---3--:R-:W-:-:S05]  /*21b0*/  PRMT R89, R155, 0x8880, RZ ;  /* 0x000088809b597816 */ /* 0x008fca00000000ff */
[----:B------:R-:W-:-:S07]  /*21c0*/  IMAD R164, R89, R154, RZ ;  /* 0x0000009a59a47224 */ /* 0x000fce00078e02ff */
.L_x_36:
[----:B------:R-:W-:Y:S05]  /*21d0*/  BSYNC B1 ;  /* 0x0000000000017941 */ /* 0x000fea0003800000 */
.L_x_35:
[C---:B------:R-:W-:Y:S01]  /*21e0*/  ISETP.LT.OR P4, PT, R3.reuse, 0x2, !P1 ;  /* 0x000000020300780c */ /* 0x040fe20004f81670 */
[----:B---3--:R-:W-:Y:S01]  /*21f0*/  @!P2 IMAD R89, R90, R153, R164 ;  /* 0x000000995a59a224 */ /* 0x008fe200078e02a4 */
[----:B------:R-:W-:Y:S01]  /*2200*/  BSSY B1, `(.L_x_37) ;  /* 0x0000009000017945 */ /* 0x000fe20003800000 */
[C---:B------:R-:W-:Y:S02]  /*2210*/  ISETP.LT.OR P3, PT, R3.reuse, 0x9, !P0 ;  /* 0x000000090300780c */ /* 0x040fe40004761670 */
[C---:B------:R-:W-:Y:S01]  /*2220*/  ISETP.LT.OR P5, PT, R3.reuse, 0xa, !P0 ;  /* 0x0000000a0300780c */ /* 0x040fe200047a1670 */
[----:B------:R3:W-:Y:S01]  /*2230*/  @!P2 STG.E.U8 desc[UR36][R8.64], R89 ;  /* 0x000000590800a986 */ /* 0x0007e2000c101124 */
[----:B------:R-:W-:-:S06]  /*2240*/  ISETP.LT.OR P2, PT, R3, 0x9, !P1 ;  /* 0x000000090300780c */ /* 0x000fcc0004f41670 */
[----:B------:R-:W-:Y:S07]  /*2250*/  @P4 BRA `(.L_x_38) ;  /* 0x00000000000c4947 */ /* 0x000fee0003800000 */
[----:B--2---:R-:W3:Y:S02]  /*2260*/  LDG.E.U8 R155, desc[UR36][R162.64+0x1] ;  /* 0x00000124a29b7981 */ /* 0x004ee4000c1e1100 */
[----:B---3--:R-:W-:-:S05]  /*2270*/  PRMT R89, R155, 0x8880, RZ ;  /* 0x000088809b597816 */ /* 0x008fca00000000ff */
[----:B------:R-:W-:-:S07]  /*2280*/  IMAD R164, R89, R154, RZ ;  /* 0x0000009a59a47224 */ /* 0x000fce00078e02ff */
.L_x_38:
[----:B------:R-:W-:Y:S05]  /*2290*/  BSYNC B1 ;  /* 0x0000000000017941 */ /* 0x000fea0003800000 */
.L_x_37:
[----:B------:R-:W-:Y:S01]  /*22a0*/  @!P4 IMAD R91, R91, R153, R164 ;  /* 0x000000995b5bc224 */ /* 0x000fe200078e02a4 */
[----:B------:R-:W-:Y:S04]  /*22b0*/  BSSY B1, `(.L_x_39) ;  /* 0x0000006000017945 */ /* 0x000fe80003800000 */
[----:B------:R4:W-:Y:S01]  /*22c0*/  @!P4 STG.E.U8 desc[UR36][R8.64+0x1], R91 ;  /* 0x0000015b0800c986 */ /* 0x0009e2000c101124 */
[----:B------:R-:W-:Y:S05]  /*22d0*/  @P3 BRA `(.L_x_40) ;  /* 0x00000000000c3947 */ /* 0x000fea0003800000 */
[----:B--2---:R-:W3:Y:S02]  /*22e0*/  LDG.E.U8 R155, desc[UR36][R22.64+0x8] ;  /* 0x00000824169b7981 */ /* 0x004ee4000c1e1100 */
[----:B---3--:R-:W-:-:S05]  /*22f0*/  PRMT R89, R155, 0x8880, RZ ;  /* 0x000088809b597816 */ /* 0x008fca00000000ff */
[----:B------:R-:W-:-:S07]  /*2300*/  IMAD R164, R89, R154, RZ ;  /* 0x0000009a59a47224 */ /* 0x000fce00078e02ff */
.L_x_40:
[----:B------:R-:W-:Y:S05]  /*2310*/  BSYNC B1 ;  /* 0x0000000000017941 */ /* 0x000fea0003800000 */
.L_x_39:
[----:B---3--:R-:W-:Y:S01]  /*2320*/  @!P3 IMAD R89, R92, R153, R164 ;  /* 0x000000995c59b224 */ /* 0x008fe200078e02a4 */
[----:B------:R-:W-:Y:S04]  /*2330*/  BSSY B1, `(.L_x_41) ;  /* 0x0000006000017945 */ /* 0x000fe80003800000 */
[----:B------:R3:W-:Y:S01]  /*2340*/  @!P3 STG.E.U8 desc[UR36][R158.64+0x8], R89 ;  /* 0x000008599e00b986 */ /* 0x0007e2000c101124 */
[----:B------:R-:W-:Y:S05]  /*2350*/  @P5 BRA `(.L_x_42) ;  /* 0x00000000000c5947 */ /* 0x000fea0003800000 */
[----:B--2---:R-:W3:Y:S02]  /*2360*/  LDG.E.U8 R155, desc[UR36][R22.64+0x9] ;  /* 0x00000924169b7981 */ /* 0x004ee4000c1e1100 */
[----:B---3--:R-:W-:-:S05]  /*2370*/  PRMT R89, R155, 0x8880, RZ ;  /* 0x000088809b597816 */ /* 0x008fca00000000ff */
[----:B------:R-:W-:-:S07]  /*2380*/  IMAD R164, R89, R154, RZ ;  /* 0x0000009a59a47224 */ /* 0x000fce00078e02ff */
.L_x_42:
[----:B------:R-:W-:Y:S05]  /*2390*/  BSYNC B1 ;  /* 0x0000000000017941 */ /* 0x000fea0003800000 */
.L_x_41:
[----:B------:R-:W-:Y:S01]  /*23a0*/  @!P5 IMAD R93, R93, R153, R164 ;  /* 0x000000995d5dd224 */ /* 0x000fe200078e02a4 */
[----:B------:R-:W-:Y:S04]  /*23b0*/  BSSY B1, `(.L_x_43) ;  /* 0x0000006000017945 */ /* 0x000fe80003800000 */
[----:B------:R0:W-:Y:S01]  /*23c0*/  @!P5 STG.E.U8 desc[UR36][R158.64+0x9], R93 ;  /* 0x0000095d9e00d986 */ /* 0x0001e2000c101124 */
[----:B------:R-:W-:Y:S05]  /*23d0*/  @P2 BRA `(.L_x_44) ;  /* 0x00000000000c2947 */ /* 0x000fea0003800000 */
[----:B--2---:R-:W3:Y:S02]  /*23e0*/  LDG.E.U8 R155, desc[UR36][R162.64+0x8] ;  /* 0x00000824a29b7981 */ /* 0x004ee4000c1e1100 */
[----:B---3--:R-:W-:-:S05]  /*23f0*/  PRMT R89, R155, 0x8880, RZ ;  /* 0x000088809b597816 */ /* 0x008fca00000000ff */
[----:B------:R-:W-:-:S07]  /*2400*/  IMAD R164, R89, R154, RZ ;  /* 0x0000009a59a47224 */ /* 0x000fce00078e02ff */
.L_x_44:
[----:B------:R-:W-:Y:S05]  /*2410*/  BSYNC B1 ;  /* 0x0000000000017941 */ /* 0x000fea0003800000 */
.L_x_43:
        /* <DEDUP_REMOVED lines=11> */
.L_x_46:
[----:B------:R-:W-:Y:S05]  /*24d0*/  BSYNC B1 ;  /* 0x0000000000017941 */ /* 0x000fea0003800000 */
.L_x_45:
[----:B------:R-:W-:Y:S01]  /*24e0*/  @!P4 IMAD R95, R95, R153, R164 ;  /* 0x000000995f5fc224 */ /* 0x000fe200078e02a4 */
[----:B------:R-:W-:Y:S04]  /*24f0*/  BSSY B1, `(.L_x_47) ;  /* 0x0000006000017945 */ /* 0x000fe80003800000 */
[----:B------:R0:W-:Y:S01]  /*2500*/  @!P4 STG.E.U8 desc[UR36][R8.64+0x9], R95 ;  /* 0x0000095f0800c986 */ /* 0x0001e2000c101124 */
[----:B------:R-:W-:Y:S05]  /*2510*/  @P3 BRA `(.L_x_48) ;  /* 0x00000000000c3947 */ /* 0x000fea0003800000 */
[----:B--2---:R-:W3:Y:S02]  /*2520*/  LDG.E.U8 R155, desc[UR36][R22.64+0x10] ;  /* 0x00001024169b7981 */ /* 0x004ee4000c1e1100 */
[----:B---3--:R-:W-:-:S05]  /*2530*/  PRMT R89, R155, 0x8880, RZ ;  /* 0x000088809b597816 */ /* 0x008fca00000000ff */
[----:B------:R-:W-:-:S07]  /*2540*/  IMAD R164, R89, R154, RZ ;  /* 0x0000009a59a47224 */ /* 0x000fce00078e02ff */
.L_x_48:
[----:B------:R-:W-:Y:S05]  /*2550*/  BSYNC B1 ;  /* 0x0000000000017941 */ /* 0x000fea0003800000 */
.L_x_47:
[----:B---3--:R-:W-:Y:S01]  /*2560*/  @!P3 IMAD R89, R96, R153, R164 ;  /* 0x000000996059b224 */ /* 0x008fe200078e02a4 */
[----:B------:R-:W-:Y:S04]  /*2570*/  BSSY B1, `(.L_x_49) ;  /* 0x0000006000017945 */ /* 0x000fe80003800000 */
[----:B------:R3:W-:Y:S01]  /*2580*/  @!P3 STG.E.U8 desc[UR36][R158.64+0x10], R89 ;  /* 0x000010599e00b986 */ /* 0x0007e2000c101124 */
[----:B------:R-:W-:Y:S05]  /*2590*/  @P5 BRA `(.L_x_50) ;  /* 0x00000000000c5947 */ /* 0x000fea0003800000 */
[----:B--2---:R-:W3:Y:S02]  /*25a0*/  LDG.E.U8 R155, desc[UR36][R22.64+0x11] ;  /* 0x00001124169b7981 */ /* 0x004ee4000c1e1100 */
[----:B---3--:R-:W-:-:S05]  /*25b0*/  PRMT R89, R155, 0x8880, RZ ;  /* 0x000088809b597816 */ /* 0x008fca00000000ff */
[----:B------:R-:W-:-:S07]  /*25c0*/  IMAD R164, R89, R154, RZ ;  /* 0x0000009a59a47224 */ /* 0x000fce00078e02ff */
.L_x_50:
[----:B------:R-:W-:Y:S05]  /*25d0*/  BSYNC B1 ;  /* 0x0000000000017941 */ /* 0x000fea0003800000 */
.L_x_49:
[----:B------:R-:W-:Y:S01]  /*25e0*/  @!P5 IMAD R97, R97, R153, R164 ;  /* 0x000000996161d224 */ /* 0x000fe200078e02a4 */
[----:B------:R-:W-:Y:S04]  /*25f0*/  BSSY B1, `(.L_x_51) ;  /* 0x0000006000017945 */ /* 0x000fe80003800000 */
[----:B------:R0:W-:Y:S01]  /*2600*/  @!P5 STG.E.U8 desc[UR36][R158.64+0x11], R97 ;  /* 0x000011619e00d986 */ /* 0x0001e2000c101124 */
[----:B------:R-:W-:Y:S05]  /*2610*/  @P2 BRA `(.L_x_52) ;  /* 0x00000000000c2947 */ /* 0x000fea0003800000 */
[----:B--2---:R-:W3:Y:S02]  /*2620*/  LDG.E.U8 R155, desc[UR36][R162.64+0x10] ;  /* 0x00001024a29b7981 */ /* 0x004ee4000c1e1100 */
[----:B---3--:R-:W-:-:S05]  /*2630*/  PRMT R89, R155, 0x8880, RZ ;  /* 0x000088809b597816 */ /* 0x008fca00000000ff */
[----:B------:R-:W-:-:S07]  /*2640*/  IMAD R164, R89, R154, RZ ;  /* 0x0000009a59a47224 */ /* 0x000fce00078e02ff */
.L_x_52:
[----:B------:R-:W-:Y:S05]  /*2650*/  BSYNC B1 ;  /* 0x0000000000017941 */ /* 0x000fea0003800000 */
.L_x_51:
        /* <DEDUP_REMOVED lines=11> */
.L_x_54:
[----:B------:R-:W-:Y:S05]  /*2710*/  BSYNC B1 ;  /* 0x0000000000017941 */ /* 0x000fea0003800000 */
.L_x_53:
[----:B------:R-:W-:Y:S01]  /*2720*/  @!P4 IMAD R99, R99, R153, R164 ;  /* 0x000000996363c224 */ /* 0x000fe200078e02a4 */
[----:B------:R-:W-:Y:S04]  /*2730*/  BSSY B1, `(.L_x_55) ;  /* 0x0000006000017945 */ /* 0x000fe80003800000 */
[----:B------:R0:W-:Y:S01]  /*2740*/  @!P4 STG.E.U8 desc[UR36][R8.64+0x11], R99 ;  /* 0x000011630800c986 */ /* 0x0001e2000c101124 */
[----:B------:R-:W-:Y:S05]  /*2750*/  @P3 BRA `(.L_x_56) ;  /* 0x00000000000c3947 */ /* 0x000fea0003800000 */
[----:B--2---:R-:W3:Y:S02]  /*2760*/  LDG.E.U8 R155, desc[UR36][R22.64+0x18] ;  /* 0x00001824169b7981 */ /* 0x004ee4000c1e1100 */
[----:B---3--:R-:W-:-:S05]  /*2770*/  PRMT R89, R155, 0x8880, RZ ;  /* 0x000088809b597816 */ /* 0x008fca00000000ff */
[----:B------:R-:W-:-:S07]  /*2780*/  IMAD R164, R89, R154, RZ ;  /* 0x0000009a59a47224 */ /* 0x000fce00078e02ff */
.L_x_56:
[----:B------:R-:W-:Y:S05]  /*2790*/  BSYNC B1 ;  /* 0x0000000000017941 */ /* 0x000fea0003800000 */
.L_x_55:
[----:B---3--:R-:W-:Y:S01]  /*27a0*/  @!P3 IMAD R89, R100, R153, R164 ;  /* 0x000000996459b224 */ /* 0x008fe200078e02a4 */
[----:B------:R-:W-:Y:S04]  /*27b0*/  BSSY B1, `(.L_x_57) ;  /* 0x0000006000017945 */ /* 0x000fe80003800000 */
[----:B------:R3:W-:Y:S01]  /*27c0*/  @!P3 STG.E.U8 desc[UR36][R158.64+0x18], R89 ;  /* 0x000018599e00b986 */ /* 0x0007e2000c101124 */
[----:B------:R-:W-:Y:S05]  /*27d0*/  @P5 BRA `(.L_x_58) ;  /* 0x00000000000c5947 */ /* 0x000fea0003800000 */
[----:B--2---:R-:W3:Y:S02]  /*27e0*/  LDG.E.U8 R155, desc[UR36][R22.64+0x19] ;  /* 0x00001924169b7981 */ /* 0x004ee4000c1e1100 */
[----:B---3--:R-:W-:-:S05]  /*27f0*/  PRMT R89, R155, 0x8880, RZ ;  /* 0x000088809b597816 */ /* 0x008fca00000000ff */
[----:B------:R-:W-:-:S07]  /*2800*/  IMAD R164, R89, R154, RZ ;  /* 0x0000009a59a47224 */ /* 0x000fce00078e02ff */
.L_x_58:
[----:B------:R-:W-:Y:S05]  /*2810*/  BSYNC B1 ;  /* 0x0000000000017941 */ /* 0x000fea0003800000 */
.L_x_57:
[----:B------:R-:W-:Y:S01]  /*2820*/  @!P5 IMAD R101, R101, R153, R164 ;  /* 0x000000996565d224 */ /* 0x000fe200078e02a4 */
[----:B------:R-:W-:Y:S04]  /*2830*/  BSSY B1, `(.L_x_59) ;  /* 0x0000006000017945 */ /* 0x000fe80003800000 */
[----:B------:R0:W-:Y:S01]  /*2840*/  @!P5 STG.E.U8 desc[UR36][R158.64+0x19], R101 ;  /* 0x000019659e00d986 */ /* 0x0001e2000c101124 */
[----:B------:R-:W-:Y:S05]  /*2850*/  @P2 BRA `(.L_x_60) ;  /* 0x00000000000c2947 */ /* 0x000fea0003800000 */
[----:B--2---:R-:W3:Y:S02]  /*2860*/  LDG.E.U8 R155, desc[UR36][R162.64+0x18] ;  /* 0x00001824a29b7981 */ /* 0x004ee4000c1e1100 */
[----:B---3--:R-:W-:-:S05]  /*2870*/  PRMT R89, R155, 0x8880, RZ ;  /* 0x000088809b597816 */ /* 0x008fca00000000ff */
[----:B------:R-:W-:-:S07]  /*2880*/  IMAD R164, R89, R154, RZ ;  /* 0x0000009a59a47224 */ /* 0x000fce00078e02ff */
.L_x_60:
[----:B------:R-:W-:Y:S05]  /*2890*/  BSYNC B1 ;  /* 0x0000000000017941 */ /* 0x000fea0003800000 */
.L_x_59:
        /* <DEDUP_REMOVED lines=11> */
.L_x_62:
[----:B------:R-:W-:Y:S05]  /*2950*/  BSYNC B1 ;  /* 0x0000000000017941 */ /* 0x000fea0003800000 */
.L_x_61:
[----:B------:R-:W-:Y:S01]  /*2960*/  @!P4 IMAD R103, R103, R153, R164 ;  /* 0x000000996767c224 */ /* 0x000fe200078e02a4 */
[----:B------:R-:W-:Y:S04]  /*2970*/  BSSY B1, `(.L_x_63) ;  /* 0x0000006000017945 */ /* 0x000fe80003800000 */
[----:B------:R0:W-:Y:S01]  /*2980*/  @!P4 STG.E.U8 desc[UR36][R8.64+0x19], R103 ;  /* 0x000019670800c986 */ /* 0x0001e2000c101124 */
[----:B------:R-:W-:Y:S05]  /*2990*/  @P3 BRA `(.L_x_64) ;  /* 0x00000000000c3947 */ /* 0x000fea0003800000 */
[----:B--2---:R-:W3:Y:S02]  /*29a0*/  LDG.E.U8 R155, desc[UR36][R22.64+0x20] ;  /* 0x00002024169b7981 */ /* 0x004ee4000c1e1100 */
[----:B---3--:R-:W-:-:S05]  /*29b0*/  PRMT R89, R155, 0x8880, RZ ;  /* 0x000088809b597816 */ /* 0x008fca00000000ff */
[----:B------:R-:W-:-:S07]  /*29c0*/  IMAD R164, R89, R154, RZ ;  /* 0x0000009a59a47224 */ /* 0x000fce00078e02ff */
.L_x_64:
[----:B------:R-:W-:Y:S05]  /*29d0*/  BSYNC B1 ;  /* 0x0000000000017941 */ /* 0x000fea0003800000 */
.L_x_63:
[----:B---3--:R-:W-:Y:S01]  /*29e0*/  @!P3 IMAD R89, R104, R153, R164 ;  /* 0x000000996859b224 */ /* 0x008fe200078e02a4 */
[----:B------:R-:W-:Y:S04]  /*29f0*/  BSSY B1, `(.L_x_65) ;  /* 0x0000006000017945 */ /* 0x000fe80003800000 */
[----:B------:R3:W-:Y:S01]  /*2a00*/  @!P3 STG.E.U8 desc[UR36][R158.64+0x20], R89 ;  /* 0x000020599e00b986 */ /* 0x0007e2000c101124 */
[----:B------:R-:W-:Y:S05]  /*2a10*/  @P5 BRA `(.L_x_66) ;  /* 0x00000000000c5947 */ /* 0x000fea0003800000 */
[----:B--2---:R-:W3:Y:S02]  /*2a20*/  LDG.E.U8 R155, desc[UR36][R22.64+0x21] ;  /* 0x00002124169b7981 */ /* 0x004ee4000c1e1100 */
[----:B---3--:R-:W-:-:S05]  /*2a30*/  PRMT R89, R155, 0x8880, RZ ;  /* 0x000088809b597816 */ /* 0x008fca00000000ff */
[----:B------:R-:W-:-:S07]  /*2a40*/  IMAD R164, R89, R154, RZ ;  /* 0x0000009a59a47224 */ /* 0x000fce00078e02ff */
.L_x_66:
[----:B------:R-:W-:Y:S05]  /*2a50*/  BSYNC B1 ;  /* 0x0000000000017941 */ /* 0x000fea0003800000 */
.L_x_65:
[----:B------:R-:W-:Y:S01]  /*2a60*/  @!P5 IMAD R105, R105, R153, R164 ;  /* 0x000000996969d224 */ /* 0x000fe200078e02a4 */
[----:B------:R-:W-:Y:S04]  /*2a70*/  BSSY B1, `(.L_x_67) ;  /* 0x0000006000017945 */ /* 0x000fe80003800000 */
[----:B------:R0:W-:Y:S01]  /*2a80*/  @!P5 STG.E.U8 desc[UR36][R158.64+0x21], R105 ;  /* 0x000021699e00d986 */ /* 0x0001e2000c101124 */
[----:B------:R-:W-:Y:S05]  /*2a90*/  @P2 BRA `(.L_x_68) ;  /* 0x00000000000c2947 */ /* 0x000fea0003800000 */
[----:B--2---:R-:W3:Y:S02]  /*2aa0*/  LDG.E.U8 R155, desc[UR36][R162.64+0x20] ;  /* 0x00002024a29b7981 */ /* 0x004ee4000c1e1100 */
[----:B---3--:R-:W-:-:S05]  /*2ab0*/  PRMT R89, R155, 0x8880, RZ ;  /* 0x000088809b597816 */ /* 0x008fca00000000ff */
[----:B------:R-:W-:-:S07]  /*2ac0*/  IMAD R164, R89, R154, RZ ;  /* 0x0000009a59a47224 */ /* 0x000fce00078e02ff */
.L_x_68:
[----:B------:R-:W-:Y:S05]  /*2ad0*/  BSYNC B1 ;  /* 0x0000000000017941 */ /* 0x000fea0003800000 */
.L_x_67:
        /* <DEDUP_REMOVED lines=11> */
.L_x_70:
[----:B------:R-:W-:Y:S05]  /*2b90*/  BSYNC B1 ;  /* 0x0000000000017941 */ /* 0x000fea0003800000 */
.L_x_69:
[----:B------:R-:W-:Y:S01]  /*2ba0*/  @!P4 IMAD R107, R107, R153, R164 ;  /* 0x000000996b6bc224 */ /* 0x000fe200078e02a4 */
[----:B------:R-:W-:Y:S04]  /*2bb0*/  BSSY B1, `(.L_x_71) ;  /* 0x0000006000017945 */ /* 0x000fe80003800000 */
[----:B------:R0:W-:Y:S01]  /*2bc0*/  @!P4 STG.E.U8 desc[UR36][R8.64+0x21], R107 ;  /* 0x0000216b0800c986 */ /* 0x0001e2000c101124 */
[----:B------:R-:W-:Y:S05]  /*2bd0*/  @P3 BRA `(.L_x_72) ;  /* 0x00000000000c3947 */ /* 0x000fea0003800000 */
[----:B--2---:R-:W3:Y:S02]  /*2be0*/  LDG.E.U8 R155, desc[UR36][R22.64+0x28] ;  /* 0x00002824169b7981 */ /* 0x004ee4000c1e1100 */
[----:B---3--:R-:W-:-:S05]  /*2bf0*/  PRMT R89, R155, 0x8880, RZ ;  /* 0x000088809b597816 */ /* 0x008fca00000000ff */
[----:B------:R-:W-:-:S07]  /*2c00*/  IMAD R164, R89, R154, RZ ;  /* 0x0000009a59a47224 */ /* 0x000fce00078e02ff */
.L_x_72:
[----:B------:R-:W-:Y:S05]  /*2c10*/  BSYNC B1 ;  /* 0x0000000000017941 */ /* 0x000fea0003800000 */
.L_x_71:
[----:B---3--:R-:W-:Y:S01]  /*2c20*/  @!P3 IMAD R89, R108, R153, R164 ;  /* 0x000000996c59b224 */ /* 0x008fe200078e02a4 */
[----:B------:R-:W-:Y:S04]  /*2c30*/  BSSY B1, `(.L_x_73) ;  /* 0x0000006000017945 */ /* 0x000fe80003800000 */
[----:B------:R3:W-:Y:S01]  /*2c40*/  @!P3 STG.E.U8 desc[UR36][R158.64+0x28], R89 ;  /* 0x000028599e00b986 */ /* 0x0007e2000c101124 */
[----:B------:R-:W-:Y:S05]  /*2c50*/  @P5 BRA `(.L_x_74) ;  /* 0x00000000000c5947 */ /* 0x000fea0003800000 */
[----:B--2---:R-:W3:Y:S02]  /*2c60*/  LDG.E.U8 R155, desc[UR36][R22.64+0x29] ;  /* 0x00002924169b7981 */ /* 0x004ee4000c1e1100 */
[----:B---3--:R-:W-:-:S05]  /*2c70*/  PRMT R89, R155, 0x8880, RZ ;  /* 0x000088809b597816 */ /* 0x008fca00000000ff */
[----:B------:R-:W-:-:S07]  /*2c80*/  IMAD R164, R89, R154, RZ ;  /* 0x0000009a59a47224 */ /* 0x000fce00078e02ff */
.L_x_74:
[----:B------:R-:W-:Y:S05]  /*2c90*/  BSYNC B1 ;  /* 0x0000000000017941 */ /* 0x000fea0003800000 */
.L_x_73:
[----:B------:R-:W-:Y:S01]  /*2ca0*/  @!P5 IMAD R109, R109, R153, R164 ;  /* 0x000000996d6dd224 */ /* 0x000fe200078e02a4 */
[----:B------:R-:W-:Y:S04]  /*2cb0*/  BSSY B1, `(.L_x_75) ;  /* 0x0000006000017945 */ /* 0x000fe80003800000 */
[----:B------:R0:W-:Y:S01]  /*2cc0*/  @!P5 STG.E.U8 desc[UR36][R158.64+0x29], R109 ;  /* 0x0000296d9e00d986 */ /* 0x0001e2000c101124 */
[----:B------:R-:W-:Y:S05]  /*2cd0*/  @P2 BRA `(.L_x_76) ;  /* 0x00000000000c2947 */ /* 0x000fea0003800000 */
[----:B--2---:R-:W3:Y:S02]  /*2ce0*/  LDG.E.U8 R155, desc[UR36][R162.64+0x28] ;  /* 0x00002824a29b7981 */ /* 0x004ee4000c1e1100 */
[----:B---3--:R-:W-:-:S05]  /*2cf0*/  PRMT R89, R155, 0x8880, RZ ;  /* 0x000088809b597816 */ /* 0x008fca00000000ff */
[----:B------:R-:W-:-:S07]  /*2d00*/  IMAD R164, R89, R154, RZ ;  /* 0x0000009a59a47224 */ /* 0x000fce00078e02ff */
.L_x_76:
[----:B------:R-:W-:Y:S05]  /*2d10*/  BSYNC B1 ;  /* 0x0000000000017941 */ /* 0x000fea0003800000 */
.L_x_75:
        /* <DEDUP_REMOVED lines=11> */
.L_x_78:
[----:B------:R-:W-:Y:S05]  /*2dd0*/  BSYNC B1 ;  /* 0x0000000000017941 */ /* 0x000fea0003800000 */
.L_x_77:
[----:B------:R-:W-:Y:S01]  /*2de0*/  @!P4 IMAD R111, R111, R153, R164 ;  /* 0x000000996f6fc224 */ /* 0x000fe200078e02a4 */
[----:B------:R-:W-:Y:S04]  /*2df0*/  BSSY B1, `(.L_x_79) ;  /* 0x0000006000017945 */ /* 0x000fe80003800000 */
[----:B------:R0:W-:Y:S01]  /*2e00*/  @!P4 STG.E.U8 desc[UR36][R8.64+0x29], R111 ;  /* 0x0000296f0800c986 */ /* 0x0001e2000c101124 */
[----:B------:R-:W-:Y:S05]  /*2e10*/  @P3 BRA `(.L_x_80) ;  /* 0x00000000000c3947 */ /* 0x000fea0003800000 */
[----:B--2---:R-:W3:Y:S02]  /*2e20*/  LDG.E.U8 R155, desc[UR36][R22.64+0x30] ;  /* 0x00003024169b7981 */ /* 0x004ee4000c1e1100 */
[----:B---3--:R-:W-:-:S05]  /*2e30*/  PRMT R89, R155, 0x8880, RZ ;  /* 0x000088809b597816 */ /* 0x008fca00000000ff */
[----:B------:R-:W-:-:S07]  /*2e40*/  IMAD R164, R89, R154, RZ ;  /* 0x0000009a59a47224 */ /* 0x000fce00078e02ff */
.L_x_80:
[----:B------:R-:W-:Y:S05]  /*2e50*/  BSYNC B1 ;  /* 0x0000000000017941 */ /* 0x000fea0003800000 */
.L_x_79:
[----:B---3--:R-:W-:Y:S01]  /*2e60*/  @!P3 IMAD R89, R112, R153, R164 ;  /* 0x000000997059b224 */ /* 0x008fe200078e02a4 */
[----:B------:R-:W-:Y:S04]  /*2e70*/  BSSY B1, `(.L_x_81) ;  /* 0x0000006000017945 */ /* 0x000fe80003800000 */
[----:B------:R3:W-:Y:S01]  /*2e80*/  @!P3 STG.E.U8 desc[UR36][R158.64+0x30], R89 ;  /* 0x000030599e00b986 */ /* 0x0007e2000c101124 */
[----:B------:R-:W-:Y:S05]  /*2e90*/  @P5 BRA `(.L_x_82) ;  /* 0x00000000000c5947 */ /* 0x000fea0003800000 */
[----:B--2---:R-:W3:Y:S02]  /*2ea0*/  LDG.E.U8 R155, desc[UR36][R22.64+0x31] ;  /* 0x00003124169b7981 */ /* 0x004ee4000c1e1100 */
[----:B---3--:R-:W-:-:S05]  /*2eb0*/  PRMT R89, R155, 0x8880, RZ ;  /* 0x000088809b597816 */ /* 0x008fca00000000ff */
[----:B------:R-:W-:-:S07]  /*2ec0*/  IMAD R164, R89, R154, RZ ;  /* 0x0000009a59a47224 */ /* 0x000fce00078e02ff */
.L_x_82:
[----:B------:R-:W-:Y:S05]  /*2ed0*/  BSYNC B1 ;  /* 0x0000000000017941 */ /* 0x000fea0003800000 */
.L_x_81:
[----:B------:R-:W-:Y:S01]  /*2ee0*/  @!P5 IMAD R113, R113, R153, R164 ;  /* 0x000000997171d224 */ /* 0x000fe200078e02a4 */
[----:B------:R-:W-:Y:S04]  /*2ef0*/  BSSY B1, `(.L_x_83) ;  /* 0x0000006000017945 */ /* 0x000fe80003800000 */
[----:B------:R0:W-:Y:S01]  /*2f00*/  @!P5 STG.E.U8 desc[UR36][R158.64+0x31], R113 ;  /* 0x000031719e00d986 */ /* 0x0001e2000c101124 */
[----:B------:R-:W-:Y:S05]  /*2f10*/  @P2 BRA `(.L_x_84) ;  /* 0x00000000000c2947 */ /* 0x000fea0003800000 */
[----:B--2---:R-:W3:Y:S02]  /*2f20*/  LDG.E.U8 R155, desc[UR36][R162.64+0x30] ;  /* 0x00003024a29b7981 */ /* 0x004ee4000c1e1100 */
[----:B---3--:R-:W-:-:S05]  /*2f30*/  PRMT R89, R155, 0x8880, RZ ;  /* 0x000088809b597816 */ /* 0x008fca00000000ff */
[----:B------:R-:W-:-:S07]  /*2f40*/  IMAD R164, R89, R154, RZ ;  /* 0x0000009a59a47224 */ /* 0x000fce00078e02ff */
.L_x_84:
[----:B------:R-:W-:Y:S05]  /*2f50*/  BSYNC B1 ;  /* 0x0000000000017941 */ /* 0x000fea0003800000 */
.L_x_83:
        /* <DEDUP_REMOVED lines=11> */
.L_x_86:
[----:B------:R-:W-:Y:S05]  /*3010*/  BSYNC B1 ;  /* 0x0000000000017941 */ /* 0x000fea0003800000 */
.L_x_85:
[----:B------:R-:W-:Y:S01]  /*3020*/  @!P4 IMAD R115, R115, R153, R164 ;  /* 0x000000997373c224 */ /* 0x000fe200078e02a4 */
[----:B------:R-:W-:Y:S04]  /*3030*/  BSSY B1, `(.L_x_87) ;  /* 0x0000006000017945 */ /* 0x000fe80003800000 */
[----:B------:R0:W-:Y:S01]  /*3040*/  @!P4 STG.E.U8 desc[UR36][R8.64+0x31], R115 ;  /* 0x000031730800c986 */ /* 0x0001e2000c101124 */
[----:B------:R-:W-:Y:S05]  /*3050*/  @P3 BRA `(.L_x_88) ;  /* 0x00000000000c3947 */ /* 0x000fea0003800000 */
[----:B--2---:R-:W3:Y:S02]  /*3060*/  LDG.E.U8 R155, desc[UR36][R22.64+0x38] ;  /* 0x00003824169b7981 */ /* 0x004ee4000c1e1100 */
[----:B---3--:R-:W-:-:S05]  /*3070*/  PRMT R89, R155, 0x8880, RZ ;  /* 0x000088809b597816 */ /* 0x008fca00000000ff */
[----:B------:R-:W-:-:S07]  /*3080*/  IMAD R164, R89, R154, RZ ;  /* 0x0000009a59a47224 */ /* 0x000fce00078e02ff */
.L_x_88:
[----:B------:R-:W-:Y:S05]  /*3090*/  BSYNC B1 ;  /* 0x0000000000017941 */ /* 0x000fea0003800000 */
.L_x_87:
[----:B---3--:R-:W-:Y:S01]  /*30a0*/  @!P3 IMAD R89, R116, R153, R164 ;  /* 0x000000997459b224 */ /* 0x008fe200078e02a4 */
[----:B------:R-:W-:Y:S04]  /*30b0*/  BSSY B1, `(.L_x_89) ;  /* 0x0000006000017945 */ /* 0x000fe80003800000 */
[----:B------:R3:W-:Y:S01]  /*30c0*/  @!P3 STG.E.U8 desc[UR36][R158.64+0x38], R89 ;  /* 0x000038599e00b986 */ /* 0x0007e2000c101124 */
[----:B------:R-:W-:Y:S05]  /*30d0*/  @P5 BRA `(.L_x_90) ;  /* 0x00000000000c5947 */ /* 0x000fea0003800000 */
[----:B--2---:R-:W3:Y:S02]  /*30e0*/  LDG.E.U8 R155, desc[UR36][R22.64+0x39] ;  /* 0x00003924169b7981 */ /* 0x004ee4000c1e1100 */
[----:B---3--:R-:W-:-:S05]  /*30f0*/  PRMT R89, R155, 0x8880, RZ ;  /* 0x000088809b597816 */ /* 0x008fca00000000ff */
[----:B------:R-:W-:-:S07]  /*3100*/  IMAD R164, R89, R154, RZ ;  /* 0x0000009a59a47224 */ /* 0x000fce00078e02ff */
.L_x_90:
[----:B------:R-:W-:Y:S05]  /*3110*/  BSYNC B1 ;  /* 0x0000000000017941 */ /* 0x000fea0003800000 */
.L_x_89:
[----:B------:R-:W-:Y:S01]  /*3120*/  @!P5 IMAD R117, R117, R153, R164 ;  /* 0x000000997575d224 */ /* 0x000fe200078e02a4 */
[----:B------:R-:W-:Y:S04]  /*3130*/  BSSY B1, `(.L_x_91) ;  /* 0x0000006000017945 */ /* 0x000fe80003800000 */
[----:B------:R0:W-:Y:S01]  /*3140*/  @!P5 STG.E.U8 desc[UR36][R158.64+0x39], R117 ;  /* 0x000039759e00d986 */ /* 0x0001e2000c101124 */
[----:B------:R-:W-:Y:S05]  /*3150*/  @P2 BRA `(.L_x_92) ;  /* 0x00000000000c2947 */ /* 0x000fea0003800000 */
[----:B--2---:R-:W3:Y:S02]  /*3160*/  LDG.E.U8 R155, desc[UR36][R162.64+0x38] ;  /* 0x00003824a29b7981 */ /* 0x004ee4000c1e1100 */
[----:B---3--:R-:W-:-:S05]  /*3170*/  PRMT R89, R155, 0x8880, RZ ;  /* 0x000088809b597816 */ /* 0x008fca00000000ff */
[----:B------:R-:W-:-:S07]  /*3180*/  IMAD R164, R89, R154, RZ ;  /* 0x0000009a59a47224 */ /* 0x000fce00078e02ff */
.L_x_92:
[----:B------:R-:W-:Y:S05]  /*3190*/  BSYNC B1 ;  /* 0x0000000000017941 */ /* 0x000fea0003800000 */
.L_x_91:
        /* <DEDUP_REMOVED lines=11> */
.L_x_94:
[----:B------:R-:W-:Y:S05]  /*3250*/  BSYNC B1 ;  /* 0x0000000000017941 */ /* 0x000fea0003800000 */
.L_x_93:
[----:B------:R-:W-:Y:S01]  /*3260*/  @!P4 IMAD R119, R119, R153, R164 ;  /* 0x000000997777c224 */ /* 0x000fe200078e02a4 */
[----:B------:R-:W-:Y:S04]  /*3270*/  BSSY B1, `(.L_x_95) ;  /* 0x0000006000017945 */ /* 0x000fe80003800000 */
[----:B------:R0:W-:Y:S01]  /*3280*/  @!P4 STG.E.U8 desc[UR36][R8.64+0x39], R119 ;  /* 0x000039770800c986 */ /* 0x0001e2000c101124 */
[----:B------:R-:W-:Y:S05]  /*3290*/  @P3 BRA `(.L_x_96) ;  /* 0x00000000000c3947 */ /* 0x000fea0003800000 */
[----:B--2---:R-:W3:Y:S02]  /*32a0*/  LDG.E.U8 R155, desc[UR36][R22.64+0x40] ;  /* 0x00004024169b7981 */ /* 0x004ee4000c1e1100 */
[----:B---3--:R-:W-:-:S05]  /*32b0*/  PRMT R89, R155, 0x8880, RZ ;  /* 0x000088809b597816 */ /* 0x008fca00000000ff */
[----:B------:R-:W-:-:S07]  /*32c0*/  IMAD R164, R89, R154, RZ ;  /* 0x0000009a59a47224 */ /* 0x000fce00078e02ff */
.L_x_96:
[----:B------:R-:W-:Y:S05]  /*32d0*/  BSYNC B1 ;  /* 0x0000000000017941 */ /* 0x000fea0003800000 */
.L_x_95:
[----:B---3--:R-:W-:Y:S01]  /*32e0*/  @!P3 IMAD R89, R120, R153, R164 ;  /* 0x000000997859b224 */ /* 0x008fe200078e02a4 */
[----:B------:R-:W-:Y:S04]  /*32f0*/  BSSY B1, `(.L_x_97) ;  /* 0x0000006000017945 */ /* 0x000fe80003800000 */
[----:B------:R3:W-:Y:S01]  /*3300*/  @!P3 STG.E.U8 desc[UR36][R158.64+0x40], R89 ;  /* 0x000040599e00b986 */ /* 0x0007e2000c101124 */
[----:B------:R-:W-:Y:S05]  /*3310*/  @P5 BRA `(.L_x_98) ;  /* 0x00000000000c5947 */ /* 0x000fea0003800000 */
[----:B--2---:R-:W3:Y:S02]  /*3320*/  LDG.E.U8 R155, desc[UR36][R22.64+0x41] ;  /* 0x00004124169b7981 */ /* 0x004ee4000c1e1100 */
[----:B---3--:R-:W-:-:S05]  /*3330*/  PRMT R89, R155, 0x8880, RZ ;  /* 0x000088809b597816 */ /* 0x008fca00000000ff */
[----:B------:R-:W-:-:S07]  /*3340*/  IMAD R164, R89, R154, RZ ;  /* 0x0000009a59a47224 */ /* 0x000fce00078e02ff */
.L_x_98:
[----:B------:R-:W-:Y:S05]  /*3350*/  BSYNC B1 ;  /* 0x0000000000017941 */ /* 0x000fea0003800000 */
.L_x_97:
[----:B------:R-:W-:Y:S01]  /*3360*/  @!P5 IMAD R121, R121, R153, R164 ;  /* 0x000000997979d224 */ /* 0x000fe200078e02a4 */
[----:B------:R-:W-:Y:S04]  /*3370*/  BSSY B1, `(.L_x_99) ;  /* 0x0000006000017945 */ /* 0x000fe80003800000 */
[----:B------:R0:W-:Y:S01]  /*3380*/  @!P5 STG.E.U8 desc[UR36][R158.64+0x41], R121 ;  /* 0x000041799e00d986 */ /* 0x0001e2000c101124 */
[----:B------:R-:W-:Y:S05]  /*3390*/  @P2 BRA `(.L_x_100) ;  /* 0x00000000000c2947 */ /* 0x000fea0003800000 */
[----:B--2---:R-:W3:Y:S02]  /*33a0*/  LDG.E.U8 R155, desc[UR36][R162.64+0x40] ;  /* 0x00004024a29b7981 */ /* 0x004ee4000c1e1100 */
[----:B---3--:R-:W-:-:S05]  /*33b0*/  PRMT R89, R155, 0x8880, RZ ;  /* 0x000088809b597816 */ /* 0x008fca00000000ff */
[----:B------:R-:W-:-:S07]  /*33c0*/  IMAD R164, R89, R154, RZ ;  /* 0x0000009a59a47224 */ /* 0x000fce00078e02ff */
.L_x_100:
[----:B------:R-:W-:Y:S05]  /*33d0*/  BSYNC B1 ;  /* 0x0000000000017941 */ /* 0x000fea0003800000 */
.L_x_99:
        /* <DEDUP_REMOVED lines=11> */
.L_x_102:
[----:B------:R-:W-:Y:S05]  /*3490*/  BSYNC B1 ;  /* 0x0000000000017941 */ /* 0x000fea0003800000 */
.L_x_101:
[----:B------:R-:W-:Y:S01]  /*34a0*/  @!P4 IMAD R123, R123, R153, R164 ;  /* 0x000000997b7bc224 */ /* 0x000fe200078e02a4 */
[----:B------:R-:W-:Y:S04]  /*34b0*/  BSSY B1, `(.L_x_103) ;  /* 0x0000006000017945 */ /* 0x000fe80003800000 */
[----:B------:R0:W-:Y:S01]  /*34c0*/  @!P4 STG.E.U8 desc[UR36][R8.64+0x41], R123 ;  /* 0x0000417b0800c986 */ /* 0x0001e2000c101124 */
[----:B------:R-:W-:Y:S05]  /*34d0*/  @P3 BRA `(.L_x_104) ;  /* 0x00000000000c3947 */ /* 0x000fea0003800000 */
[----:B--2---:R-:W3:Y:S02]  /*34e0*/  LDG.E.U8 R155, desc[UR36][R22.64+0x48] ;  /* 0x00004824169b7981 */ /* 0x004ee4000c1e1100 */
[----:B---3--:R-:W-:-:S05]  /*34f0*/  PRMT R89, R155, 0x8880, RZ ;  /* 0x000088809b597816 */ /* 0x008fca00000000ff */
[----:B------:R-:W-:-:S07]  /*3500*/  IMAD R164, R89, R154, RZ ;  /* 0x0000009a59a47224 */ /* 0x000fce00078e02ff */
.L_x_104:
[----:B------:R-:W-:Y:S05]  /*3510*/  BSYNC B1 ;  /* 0x0000000000017941 */ /* 0x000fea0003800000 */
.L_x_103:
[----:B---3--:R-:W-:Y:S01]  /*3520*/  @!P3 IMAD R89, R124, R153, R164 ;  /* 0x000000997c59b224 */ /* 0x008fe200078e02a4 */
[----:B------:R-:W-:Y:S04]  /*3530*/  BSSY B1, `(.L_x_105) ;  /* 0x0000006000017945 */ /* 0x000fe80003800000 */
[----:B------:R3:W-:Y:S01]  /*3540*/  @!P3 STG.E.U8 desc[UR36][R158.64+0x48], R89 ;  /* 0x000048599e00b986 */ /* 0x0007e2000c101124 */
[----:B------:R-:W-:Y:S05]  /*3550*/  @P5 BRA `(.L_x_106) ;  /* 0x00000000000c5947 */ /* 0x000fea0003800000 */
[----:B--2---:R-:W3:Y:S02]  /*3560*/  LDG.E.U8 R155, desc[UR36][R22.64+0x49] ;  /* 0x00004924169b7981 */ /* 0x004ee4000c1e1100 */
[----:B---3--:R-:W-:-:S05]  /*3570*/  PRMT R89, R155, 0x8880, RZ ;  /* 0x000088809b597816 */ /* 0x008fca00000000ff */
[----:B------:R-:W-:-:S07]  /*3580*/  IMAD R164, R89, R154, RZ ;  /* 0x0000009a59a47224 */ /* 0x000fce00078e02ff */
.L_x_106:
[----:B------:R-:W-:Y:S05]  /*3590*/  BSYNC B1 ;  /* 0x0000000000017941 */ /* 0x000fea0003800000 */
.L_x_105:
[----:B------:R-:W-:Y:S01]  /*35a0*/  @!P5 IMAD R125, R125, R153, R164 ;  /* 0x000000997d7dd224 */ /* 0x000fe200078e02a4 */
[----:B------:R-:W-:Y:S04]  /*35b0*/  BSSY B1, `(.L_x_107) ;  /* 0x0000006000017945 */ /* 0x000fe80003800000 */
[----:B------:R0:W-:Y:S01]  /*35c0*/  @!P5 STG.E.U8 desc[UR36][R158.64+0x49], R125 ;  /* 0x0000497d9e00d986 */ /* 0x0001e2000c101124 */
[----:B------:R-:W-:Y:S05]  /*35d0*/  @P2 BRA `(.L_x_108) ;  /* 0x00000000000c2947 */ /* 0x000fea0003800000 */
[----:B--2---:R-:W3:Y:S02]  /*35e0*/  LDG.E.U8 R155, desc[UR36][R162.64+0x48] ;  /* 0x00004824a29b7981 */ /* 0x004ee4000c1e1100 */
[----:B---3--:R-:W-:-:S05]  /*35f0*/  PRMT R89, R155, 0x8880, RZ ;  /* 0x000088809b597816 */ /* 0x008fca00000000ff */
[----:B------:R-:W-:-:S07]  /*3600*/  IMAD R164, R89, R154, RZ ;  /* 0x0000009a59a47224 */ /* 0x000fce00078e02ff */
.L_x_108:
[----:B------:R-:W-:Y:S05]  /*3610*/  BSYNC B1 ;  /* 0x0000000000017941 */ /* 0x000fea0003800000 */
.L_x_107:
        /* <DEDUP_REMOVED lines=11> */
.L_x_110:
[----:B------:R-:W-:Y:S05]  /*36d0*/  BSYNC B1 ;  /* 0x0000000000017941 */ /* 0x000fea0003800000 */
.L_x_109:
[----:B------:R-:W-:Y:S01]  /*36e0*/  @!P4 IMAD R127, R127, R153, R164 ;  /* 0x000000997f7fc224 */ /* 0x000fe200078e02a4 */
[----:B------:R-:W-:Y:S04]  /*36f0*/  BSSY B1, `(.L_x_111) ;  /* 0x0000006000017945 */ /* 0x000fe80003800000 */
[----:B------:R0:W-:Y:S01]  /*3700*/  @!P4 STG.E.U8 desc[UR36][R8.64+0x49], R127 ;  /* 0x0000497f0800c986 */ /* 0x0001e2000c101124 */
[----:B------:R-:W-:Y:S05]  /*3710*/  @P3 BRA `(.L_x_112) ;  /* 0x00000000000c3947 */ /* 0x000fea0003800000 */
[----:B--2---:R-:W3:Y:S02]  /*3720*/  LDG.E.U8 R155, desc[UR36][R22.64+0x50] ;  /* 0x00005024169b7981 */ /* 0x004ee4000c1e1100 */
[----:B---3--:R-:W-:-:S05]  /*3730*/  PRMT R89, R155, 0x8880, RZ ;  /* 0x000088809b597816 */ /* 0x008fca00000000ff */
[----:B------:R-:W-:-:S07]  /*3740*/  IMAD R164, R89, R154, RZ ;  /* 0x0000009a59a47224 */ /* 0x000fce00078e02ff */
.L_x_112:
[----:B------:R-:W-:Y:S05]  /*3750*/  BSYNC B1 ;  /* 0x0000000000017941 */ /* 0x000fea0003800000 */
.L_x_111:
[----:B---3--:R-:W-:Y:S01]  /*3760*/  @!P3 IMAD R89, R128, R153, R164 ;  /* 0x000000998059b224 */ /* 0x008fe200078e02a4 */
[----:B------:R-:W-:Y:S04]  /*3770*/  BSSY B1, `(.L_x_113) ;  /* 0x0000006000017945 */ /* 0x000fe80003800000 */
[----:B------:R3:W-:Y:S01]  /*3780*/  @!P3 STG.E.U8 desc[UR36][R158.64+0x50], R89 ;  /* 0x000050599e00b986 */ /* 0x0007e2000c101124 */
[----:B------:R-:W-:Y:S05]  /*3790*/  @P5 BRA `(.L_x_114) ;  /* 0x00000000000c5947 */ /* 0x000fea0003800000 */
[----:B--2---:R-:W3:Y:S02]  /*37a0*/  LDG.E.U8 R155, desc[UR36][R22.64+0x51] ;  /* 0x00005124169b7981 */ /* 0x004ee4000c1e1100 */
[----:B---3--:R-:W-:-:S05]  /*37b0*/  PRMT R89, R155, 0x8880, RZ ;  /* 0x000088809b597816 */ /* 0x008fca00000000ff */
[----:B------:R-:W-:-:S07]  /*37c0*/  IMAD R164, R89, R154, RZ ;  /* 0x0000009a59a47224 */ /* 0x000fce00078e02ff */
.L_x_114:
[----:B------:R-:W-:Y:S05]  /*37d0*/  BSYNC B1 ;  /* 0x0000000000017941 */ /* 0x000fea0003800000 */
.L_x_113:
[----:B------:R-:W-:Y:S01]  /*37e0*/  @!P5 IMAD R129, R129, R153, R164 ;  /* 0x000000998181d224 */ /* 0x000fe200078e02a4 */
[----:B------:R-:W-:Y:S04]  /*37f0*/  BSSY B1, `(.L_x_115) ;  /* 0x0000006000017945 */ /* 0x000fe80003800000 */
[----:B------:R0:W-:Y:S01]  /*3800*/  @!P5 STG.E.U8 desc[UR36][R158.64+0x51], R129 ;  /* 0x000051819e00d986 */ /* 0x0001e2000c101124 */
[----:B------:R-:W-:Y:S05]  /*3810*/  @P2 BRA `(.L_x_116) ;  /* 0x00000000000c2947 */ /* 0x000fea0003800000 */
[----:B--2---:R-:W3:Y:S02]  /*3820*/  LDG.E.U8 R155, desc[UR36][R162.64+0x50] ;  /* 0x00005024a29b7981 */ /* 0x004ee4000c1e1100 */
[----:B---3--:R-:W-:-:S05]  /*3830*/  PRMT R89, R155, 0x8880, RZ ;  /* 0x000088809b597816 */ /* 0x008fca00000000ff */
[----:B------:R-:W-:-:S07]  /*3840*/  IMAD R164, R89, R154, RZ ;  /* 0x0000009a59a47224 */ /* 0x000fce00078e02ff */
.L_x_116:
[----:B------:R-:W-:Y:S05]  /*3850*/  BSYNC B1 ;  /* 0x0000000000017941 */ /* 0x000fea0003800000 */
.L_x_115:
        /* <DEDUP_REMOVED lines=11> */
.L_x_118:
[----:B------:R-:W-:Y:S05]  /*3910*/  BSYNC B1 ;  /* 0x0000000000017941 */ /* 0x000fea0003800000 */
.L_x_117:
[----:B------:R-:W-:Y:S01]  /*3920*/  @!P4 IMAD R131, R131, R153, R164 ;  /* 0x000000998383c224 */ /* 0x000fe200078e02a4 */
[----:B------:R-:W-:Y:S04]  /*3930*/  BSSY B1, `(.L_x_119) ;  /* 0x0000006000017945 */ /* 0x000fe80003800000 */
[----:B------:R0:W-:Y:S01]  /*3940*/  @!P4 STG.E.U8 desc[UR36][R8.64+0x51], R131 ;  /* 0x000051830800c986 */ /* 0x0001e2000c101124 */
[----:B------:R-:W-:Y:S05]  /*3950*/  @P3 BRA `(.L_x_120) ;  /* 0x00000000000c3947 */ /* 0x000fea0003800000 */
[----:B--2---:R-:W3:Y:S02]  /*3960*/  LDG.E.U8 R155, desc[UR36][R22.64+0x58] ;  /* 0x00005824169b7981 */ /* 0x004ee4000c1e1100 */
[----:B---3--:R-:W-:-:S05]  /*3970*/  PRMT R89, R155, 0x8880, RZ ;  /* 0x000088809b597816 */ /* 0x008fca00000000ff */
[----:B------:R-:W-:-:S07]  /*3980*/  IMAD R164, R89, R154, RZ ;  /* 0x0000009a59a47224 */ /* 0x000fce00078e02ff */
.L_x_120:
[----:B------:R-:W-:Y:S05]  /*3990*/  BSYNC B1 ;  /* 0x0000000000017941 */ /* 0x000fea0003800000 */
.L_x_119:
[----:B---3--:R-:W-:Y:S01]  /*39a0*/  @!P3 IMAD R89, R132, R153, R164 ;  /* 0x000000998459b224 */ /* 0x008fe200078e02a4 */
[----:B------:R-:W-:Y:S04]  /*39b0*/  BSSY B1, `(.L_x_121) ;  /* 0x0000006000017945 */ /* 0x000fe80003800000 */
[----:B------:R3:W-:Y:S01]  /*39c0*/  @!P3 STG.E.U8 desc[UR36][R158.64+0x58], R89 ;  /* 0x000058599e00b986 */ /* 0x0007e2000c101124 */
[----:B------:R-:W-:Y:S05]  /*39d0*/  @P5 BRA `(.L_x_122) ;  /* 0x00000000000c5947 */ /* 0x000fea0003800000 */
[----:B--2---:R-:W3:Y:S02]  /*39e0*/  LDG.E.U8 R155, desc[UR36][R22.64+0x59] ;  /* 0x00005924169b7981 */ /* 0x004ee4000c1e1100 */
[----:B---3--:R-:W-:-:S05]  /*39f0*/  PRMT R89, R155, 0x8880, RZ ;  /* 0x000088809b597816 */ /* 0x008fca00000000ff */
[----:B------:R-:W-:-:S07]  /*3a00*/  IMAD R164, R89, R154, RZ ;  /* 0x0000009a59a47224 */ /* 0x000fce00078e02ff */
.L_x_122:
[----:B------:R-:W-:Y:S05]  /*3a10*/  BSYNC B1 ;  /* 0x0000000000017941 */ /* 0x000fea0003800000 */
.L_x_121:
[----:B------:R-:W-:Y:S01]  /*3a20*/  @!P5 IMAD R133, R133, R153, R164 ;  /* 0x000000998585d224 */ /* 0x000fe200078e02a4 */
[----:B------:R-:W-:Y:S04]  /*3a30*/  BSSY B1, `(.L_x_123) ;  /* 0x0000006000017945 */ /* 0x000fe80003800000 */
[----:B------:R0:W-:Y:S01]  /*3a40*/  @!P5 STG.E.U8 desc[UR36][R158.64+0x59], R133 ;  /* 0x000059859e00d986 */ /* 0x0001e2000c101124 */
[----:B------:R-:W-:Y:S05]  /*3a50*/  @P2 BRA `(.L_x_124) ;  /* 0x00000000000c2947 */ /* 0x000fea0003800000 */
[----:B--2---:R-:W3:Y:S02]  /*3a60*/  LDG.E.U8 R155, desc[UR36][R162.64+0x58] ;  /* 0x00005824a29b7981 */ /* 0x004ee4000c1e1100 */
[----:B---3--:R-:W-:-:S05]  /*3a70*/  PRMT R89, R155, 0x8880, RZ ;  /* 0x000088809b597816 */ /* 0x008fca00000000ff */
[----:B------:R-:W-:-:S07]  /*3a80*/  IMAD R164, R89, R154, RZ ;  /* 0x0000009a59a47224 */ /* 0x000fce00078e02ff */
.L_x_124:
[----:B------:R-:W-:Y:S05]  /*3a90*/  BSYNC B1 ;  /* 0x0000000000017941 */ /* 0x000fea0003800000 */
.L_x_123:
        /* <DEDUP_REMOVED lines=11> */
.L_x_126:
[----:B------:R-:W-:Y:S05]  /*3b50*/  BSYNC B1 ;  /* 0x0000000000017941 */ /* 0x000fea0003800000 */
.L_x_125:
[----:B------:R-:W-:Y:S01]  /*3b60*/  @!P4 IMAD R135, R135, R153, R164 ;  /* 0x000000998787c224 */ /* 0x000fe200078e02a4 */
[----:B------:R-:W-:Y:S04]  /*3b70*/  BSSY B1, `(.L_x_127) ;  /* 0x0000006000017945 */ /* 0x000fe80003800000 */
[----:B------:R0:W-:Y:S01]  /*3b80*/  @!P4 STG.E.U8 desc[UR36][R8.64+0x59], R135 ;  /* 0x000059870800c986 */ /* 0x0001e2000c101124 */
[----:B------:R-:W-:Y:S05]  /*3b90*/  @P3 BRA `(.L_x_128) ;  /* 0x00000000000c3947 */ /* 0x000fea0003800000 */
[----:B--2---:R-:W3:Y:S02]  /*3ba0*/  LDG.E.U8 R155, desc[UR36][R22.64+0x60] ;  /* 0x00006024169b7981 */ /* 0x004ee4000c1e1100 */
[----:B---3--:R-:W-:-:S05]  /*3bb0*/  PRMT R89, R155, 0x8880, RZ ;  /* 0x000088809b597816 */ /* 0x008fca00000000ff */
[----:B------:R-:W-:-:S07]  /*3bc0*/  IMAD R164, R89, R154, RZ ;  /* 0x0000009a59a47224 */ /* 0x000fce00078e02ff */
.L_x_128:
[----:B------:R-:W-:Y:S05]  /*3bd0*/  BSYNC B1 ;  /* 0x0000000000017941 */ /* 0x000fea0003800000 */
.L_x_127:
[----:B---3--:R-:W-:Y:S01]  /*3be0*/  @!P3 IMAD R89, R136, R153, R164 ;  /* 0x000000998859b224 */ /* 0x008fe200078e02a4 */
[----:B------:R-:W-:Y:S04]  /*3bf0*/  BSSY B1, `(.L_x_129) ;  /* 0x0000006000017945 */ /* 0x000fe80003800000 */
[----:B------:R3:W-:Y:S01]  /*3c00*/  @!P3 STG.E.U8 desc[UR36][R158.64+0x60], R89 ;  /* 0x000060599e00b986 */ /* 0x0007e2000c101124 */
[----:B------:R-:W-:Y:S05]  /*3c10*/  @P5 BRA `(.L_x_130) ;  /* 0x00000000000c5947 */ /* 0x000fea0003800000 */
[----:B--2---:R-:W3:Y:S02]  /*3c20*/  LDG.E.U8 R155, desc[UR36][R22.64+0x61] ;  /* 0x00006124169b7981 */ /* 0x004ee4000c1e1100 */
[----:B---3--:R-:W-:-:S05]  /*3c30*/  PRMT R89, R155, 0x8880, RZ ;  /* 0x000088809b597816 */ /* 0x008fca00000000ff */
[----:B------:R-:W-:-:S07]  /*3c40*/  IMAD R164, R89, R154, RZ ;  /* 0x0000009a59a47224 */ /* 0x000fce00078e02ff */
.L_x_130:
[----:B------:R-:W-:Y:S05]  /*3c50*/  BSYNC B1 ;  /* 0x0000000000017941 */ /* 0x000fea0003800000 */
.L_x_129:
[----:B------:R-:W-:Y:S01]  /*3c60*/  @!P5 IMAD R137, R137, R153, R164 ;  /* 0x000000998989d224 */ /* 0x000fe200078e02a4 */
[----:B------:R-:W-:Y:S04]  /*3c70*/  BSSY B1, `(.L_x_131) ;  /* 0x0000006000017945 */ /* 0x000fe80003800000 */
[----:B------:R0:W-:Y:S01]  /*3c80*/  @!P5 STG.E.U8 desc[UR36][R158.64+0x61], R137 ;  /* 0x000061899e00d986 */ /* 0x0001e2000c101124 */
[----:B------:R-:W-:Y:S05]  /*3c90*/  @P2 BRA `(.L_x_132) ;  /* 0x00000000000c2947 */ /* 0x000fea0003800000 */
[----:B--2---:R-:W3:Y:S02]  /*3ca0*/  LDG.E.U8 R155, desc[UR36][R162.64+0x60] ;  /* 0x00006024a29b7981 */ /* 0x004ee4000c1e1100 */
[----:B---3--:R-:W-:-:S05]  /*3cb0*/  PRMT R89, R155, 0x8880, RZ ;  /* 0x000088809b597816 */ /* 0x008fca00000000ff */
[----:B------:R-:W-:-:S07]  /*3cc0*/  IMAD R164, R89, R154, RZ ;  /* 0x0000009a59a47224 */ /* 0x000fce00078e02ff */
.L_x_132:
[----:B------:R-:W-:Y:S05]  /*3cd0*/  BSYNC B1 ;  /* 0x0000000000017941 */ /* 0x000fea0003800000 */
.L_x_131:
        /* <DEDUP_REMOVED lines=11> */
.L_x_134:
[----:B------:R-:W-:Y:S05]  /*3d90*/  BSYNC B1 ;  /* 0x0000000000017941 */ /* 0x000fea0003800000 */
.L_x_133:
[----:B------:R-:W-:Y:S01]  /*3da0*/  @!P4 IMAD R139, R139, R153, R164 ;  /* 0x000000998b8bc224 */ /* 0x000fe200078e02a4 */
[----:B------:R-:W-:Y:S04]  /*3db0*/  BSSY B1, `(.L_x_135) ;  /* 0x0000006000017945 */ /* 0x000fe80003800000 */
[----:B------:R0:W-:Y:S01]  /*3dc0*/  @!P4 STG.E.U8 desc[UR36][R8.64+0x61], R139 ;  /* 0x0000618b0800c986 */ /* 0x0001e2000c101124 */
[----:B------:R-:W-:Y:S05]  /*3dd0*/  @P3 BRA `(.L_x_136) ;  /* 0x00000000000c3947 */ /* 0x000fea0003800000 */
[----:B--2---:R-:W3:Y:S02]  /*3de0*/  LDG.E.U8 R155, desc[UR36][R22.64+0x68] ;  /* 0x00006824169b7981 */ /* 0x004ee4000c1e1100 */
[----:B---3--:R-:W-:-:S05]  /*3df0*/  PRMT R89, R155, 0x8880, RZ ;  /* 0x000088809b597816 */ /* 0x008fca00000000ff */
[----:B------:R-:W-:-:S07]  /*3e00*/  IMAD R164, R89, R154, RZ ;  /* 0x0000009a59a47224 */ /* 0x000fce00078e02ff */
.L_x_136:
[----:B------:R-:W-:Y:S05]  /*3e10*/  BSYNC B1 ;  /* 0x0000000000017941 */ /* 0x000fea0003800000 */
.L_x_135:
[----:B---3--:R-:W-:Y:S01]  /*3e20*/  @!P3 IMAD R89, R140, R153, R164 ;  /* 0x000000998c59b224 */ /* 0x008fe200078e02a4 */
[----:B------:R-:W-:Y:S04]  /*3e30*/  BSSY B1, `(.L_x_137) ;  /* 0x0000006000017945 */ /* 0x000fe80003800000 */
[----:B------:R3:W-:Y:S01]  /*3e40*/  @!P3 STG.E.U8 desc[UR36][R158.64+0x68], R89 ;  /* 0x000068599e00b986 */ /* 0x0007e2000c101124 */
[----:B------:R-:W-:Y:S05]  /*3e50*/  @P5 BRA `(.L_x_138) ;  /* 0x00000000000c5947 */ /* 0x000fea0003800000 */
[----:B--2---:R-:W3:Y:S02]  /*3e60*/  LDG.E.U8 R155, desc[UR36][R22.64+0x69] ;  /* 0x00006924169b7981 */ /* 0x004ee4000c1e1100 */
[----:B---3--:R-:W-:-:S05]  /*3e70*/  PRMT R89, R155, 0x8880, RZ ;  /* 0x000088809b597816 */ /* 0x008fca00000000ff */
[----:B------:R-:W-:-:S07]  /*3e80*/  IMAD R164, R89, R154, RZ ;  /* 0x0000009a59a47224 */ /* 0x000fce00078e02ff */
.L_x_138:
[----:B------:R-:W-:Y:S05]  /*3e90*/  BSYNC B1 ;  /* 0x0000000000017941 */ /* 0x000fea0003800000 */
.L_x_137:
[----:B------:R-:W-:Y:S01]  /*3ea0*/  @!P5 IMAD R141, R141, R153, R164 ;  /* 0x000000998d8dd224 */ /* 0x000fe200078e02a4 */
[----:B------:R-:W-:Y:S04]  /*3eb0*/  BSSY B1, `(.L_x_139) ;  /* 0x0000006000017945 */ /* 0x000fe80003800000 */
[----:B------:R0:W-:Y:S01]  /*3ec0*/  @!P5 STG.E.U8 desc[UR36][R158.64+0x69], R141 ;  /* 0x0000698d9e00d986 */ /* 0x0001e2000c101124 */
[----:B------:R-:W-:Y:S05]  /*3ed0*/  @P2 BRA `(.L_x_140) ;  /* 0x00000000000c2947 */ /* 0x000fea0003800000 */
[----:B--2---:R-:W3:Y:S02]  /*3ee0*/  LDG.E.U8 R155, desc[UR36][R162.64+0x68] ;  /* 0x00006824a29b7981 */ /* 0x004ee4000c1e1100 */
[----:B---3--:R-:W-:-:S05]  /*3ef0*/  PRMT R89, R155, 0x8880, RZ ;  /* 0x000088809b597816 */ /* 0x008fca00000000ff */
[----:B------:R-:W-:-:S07]  /*3f00*/  IMAD R164, R89, R154, RZ ;  /* 0x0000009a59a47224 */ /* 0x000fce00078e02ff */
.L_x_140:
[----:B------:R-:W-:Y:S05]  /*3f10*/  BSYNC B1 ;  /* 0x0000000000017941 */ /* 0x000fea0003800000 */
.L_x_139:
        /* <DEDUP_REMOVED lines=11> */
.L_x_142:
[----:B------:R-:W-:Y:S05]  /*3fd0*/  BSYNC B1 ;  /* 0x0000000000017941 */ /* 0x000fea0003800000 */
.L_x_141:
[----:B------:R-:W-:Y:S01]  /*3fe0*/  @!P4 IMAD R143, R143, R153, R164 ;  /* 0x000000998f8fc224 */ /* 0x000fe200078e02a4 */
[----:B------:R-:W-:Y:S04]  /*3ff0*/  BSSY B1, `(.L_x_143) ;  /* 0x0000006000017945 */ /* 0x000fe80003800000 */
[----:B------:R0:W-:Y:S01]  /*4000*/  @!P4 STG.E.U8 desc[UR36][R8.64+0x69], R143 ;  /* 0x0000698f0800c986 */ /* 0x0001e2000c101124 */
[----:B------:R-:W-:Y:S05]  /*4010*/  @P3 BRA `(.L_x_144) ;  /* 0x00000000000c3947 */ /* 0x000fea0003800000 */
[----:B--2---:R-:W3:Y:S02]  /*4020*/  LDG.E.U8 R155, desc[UR36][R22.64+0x70] ;  /* 0x00007024169b7981 */ /* 0x004ee4000c1e1100 */
[----:B---3--:R-:W-:-:S05]  /*4030*/  PRMT R89, R155, 0x8880, RZ ;  /* 0x000088809b597816 */ /* 0x008fca00000000ff */
[----:B------:R-:W-:-:S07]  /*4040*/  IMAD R164, R89, R154, RZ ;  /* 0x0000009a59a47224 */ /* 0x000fce00078e02ff */
.L_x_144:
[----:B------:R-:W-:Y:S05]  /*4050*/  BSYNC B1 ;  /* 0x0000000000017941 */ /* 0x000fea0003800000 */
.L_x_143:
[----:B---3--:R-:W-:Y:S01]  /*4060*/  @!P3 IMAD R89, R144, R153, R164 ;  /* 0x000000999059b224 */ /* 0x008fe200078e02a4 */
[----:B------:R-:W-:Y:S04]  /*4070*/  BSSY B1, `(.L_x_145) ;  /* 0x0000006000017945 */ /* 0x000fe80003800000 */
[----:B------:R3:W-:Y:S01]  /*4080*/  @!P3 STG.E.U8 desc[UR36][R158.64+0x70], R89 ;  /* 0x000070599e00b986 */ /* 0x0007e2000c101124 */
[----:B------:R-:W-:Y:S05]  /*4090*/  @P5 BRA `(.L_x_146) ;  /* 0x00000000000c5947 */ /* 0x000fea0003800000 */
[----:B--2---:R-:W3:Y:S02]  /*40a0*/  LDG.E.U8 R155, desc[UR36][R22.64+0x71] ;  /* 0x00007124169b7981 */ /* 0x004ee4000c1e1100 */
[----:B---3--:R-:W-:-:S05]  /*40b0*/  PRMT R89, R155, 0x8880, RZ ;  /* 0x000088809b597816 */ /* 0x008fca00000000ff */
[----:B------:R-:W-:-:S07]  /*40c0*/  IMAD R164, R89, R154, RZ ;  /* 0x0000009a59a47224 */ /* 0x000fce00078e02ff */
.L_x_146:
[----:B------:R-:W-:Y:S05]  /*40d0*/  BSYNC B1 ;  /* 0x0000000000017941 */ /* 0x000fea0003800000 */
.L_x_145:
[----:B------:R-:W-:Y:S01]  /*40e0*/  @!P5 IMAD R145, R145, R153, R164 ;  /* 0x000000999191d224 */ /* 0x000fe200078e02a4 */
[----:B------:R-:W-:Y:S04]  /*40f0*/  BSSY B1, `(.L_x_147) ;  /* 0x0000006000017945 */ /* 0x000fe80003800000 */
[----:B------:R0:W-:Y:S01]  /*4100*/  @!P5 STG.E.U8 desc[UR36][R158.64+0x71], R145 ;  /* 0x000071919e00d986 */ /* 0x0001e2000c101124 */
[----:B------:R-:W-:Y:S05]  /*4110*/  @P2 BRA `(.L_x_148) ;  /* 0x00000000000c2947 */ /* 0x000fea0003800000 */
[----:B--2---:R-:W3:Y:S02]  /*4120*/  LDG.E.U8 R155, desc[UR36][R162.64+0x70] ;  /* 0x00007024a29b7981 */ /* 0x004ee4000c1e1100 */
[----:B---3--:R-:W-:-:S05]  /*4130*/  PRMT R89, R155, 0x8880, RZ ;  /* 0x000088809b597816 */ /* 0x008fca00000000ff */
[----:B------:R-:W-:-:S07]  /*4140*/  IMAD R164, R89, R154, RZ ;  /* 0x0000009a59a47224 */ /* 0x000fce00078e02ff */
.L_x_148:
[----:B------:R-:W-:Y:S05]  /*4150*/  BSYNC B1 ;  /* 0x0000000000017941 */ /* 0x000fea0003800000 */
.L_x_147:
[C---:B------:R-:W-:Y:S01]  /*4160*/  ISETP.LT.OR P4, PT, R3.reuse, 0x72, !P1 ;  /* 0x000000720300780c */ /* 0x040fe20004f81670 */
[----:B---3--:R-:W-:Y:S01]  /*4170*/  @!P2 IMAD R89, R146, R153, R164 ;  /* 0x000000999259a224 */ /* 0x008fe200078e02a4 */
[----:B------:R-:W-:Y:S01]  /*4180*/  BSSY B1, `(.L_x_149) ;  /* 0x000000b000017945 */ /* 0x000fe20003800000 */
[----:B------:R-:W-:Y:S02]  /*4190*/  ISETP.LT.OR P3, PT, R3, 0x79, !P0 ;  /* 0x000000790300780c */ /* 0x000fe40004761670 */
[----:B------:R-:W-:Y:S01]  /*41a0*/  IADD3 R165, P5, R165, 0x80, RZ ;  /* 0x00000080a5a57810 */ /* 0x000fe20007fbe0ff */
[----:B------:R3:W-:Y:S01]  /*41b0*/  @!P2 STG.E.U8 desc[UR36][R8.64+0x70], R89 ;  /* 0x000070590800a986 */ /* 0x0007e2000c101124 */
[C---:B------:R-:W-:Y:S02]  /*41c0*/  ISETP.LT.OR P2, PT, R3.reuse, 0x79, !P1 ;  /* 0x000000790300780c */ /* 0x040fe40004f41670 */
[C---:B------:R-:W-:Y:S02]  /*41d0*/  ISETP.LT.OR P0, PT, R3.reuse, 0x7a, !P0 ;  /* 0x0000007a0300780c */ /* 0x040fe40004701670 */
[----:B------:R-:W-:-:S02]  /*41e0*/  ISETP.LT.OR P1, PT, R3, 0x7a, !P1 ;  /* 0x0000007a0300780c */ /* 0x000fc40004f21670 */
[----:B------:R-:W-:Y:S11]  /*41f0*/  @P4 BRA `(.L_x_150) ;  /* 0x00000000000c4947 */ /* 0x000ff60003800000 */
[----:B--2---:R-:W3:Y:S02]  /*4200*/  LDG.E.U8 R155, desc[UR36][R162.64+0x71] ;  /* 0x00007124a29b7981 */ /* 0x004ee4000c1e1100 */
[----:B---3--:R-:W-:-:S05]  /*4210*/  PRMT R89, R155, 0x8880, RZ ;  /* 0x000088809b597816 */ /* 0x008fca00000000ff */
[----:B------:R-:W-:-:S07]  /*4220*/  IMAD R164, R89, R154, RZ ;  /* 0x0000009a59a47224 */ /* 0x000fce00078e02ff */
.L_x_150:
[----:B------:R-:W-:Y:S05]  /*4230*/  BSYNC B1 ;  /* 0x0000000000017941 */ /* 0x000fea0003800000 */
.L_x_149:
[----:B------:R-:W-:Y:S01]  /*4240*/  @!P4 IMAD R147, R147, R153, R164 ;  /* 0x000000999393c224 */ /* 0x000fe200078e02a4 */
[----:B------:R-:W-:Y:S04]  /*4250*/  BSSY B1, `(.L_x_151) ;  /* 0x0000006000017945 */ /* 0x000fe80003800000 */
[----:B------:R0:W-:Y:S01]  /*4260*/  @!P4 STG.E.U8 desc[UR36][R8.64+0x71], R147 ;  /* 0x000071930800c986 */ /* 0x0001e2000c101124 */
[----:B------:R-:W-:Y:S05]  /*4270*/  @P3 BRA `(.L_x_152) ;  /* 0x00000000000c3947 */ /* 0x000fea0003800000 */
[----:B--2---:R-:W3:Y:S02]  /*4280*/  LDG.E.U8 R155, desc[UR36][R22.64+0x78] ;  /* 0x00007824169b7981 */ /* 0x004ee4000c1e1100 */
[----:B---3--:R-:W-:-:S05]  /*4290*/  PRMT R89, R155, 0x8880, RZ ;  /* 0x000088809b597816 */ /* 0x008fca00000000ff */
[----:B------:R-:W-:-:S07]  /*42a0*/  IMAD R164, R89, R154, RZ ;  /* 0x0000009a59a47224 */ /* 0x000fce00078e02ff */
.L_x_152:
[----:B------:R-:W-:Y:S05]  /*42b0*/  BSYNC B1 ;  /* 0x0000000000017941 */ /* 0x000fea0003800000 */
.L_x_151:
[----:B---3--:R-:W-:Y:S01]  /*42c0*/  @!P3 IMAD R89, R148, R153, R164 ;  /* 0x000000999459b224 */ /* 0x008fe200078e02a4 */
[----:B------:R-:W-:Y:S01]  /*42d0*/  BSSY B1, `(.L_x_153) ;  /* 0x0000007000017945 */ /* 0x000fe20003800000 */
[----:B----4-:R-:W-:-:S03]  /*42e0*/  IMAD.X R91, RZ, RZ, R5, P5 ;  /* 0x000000ffff5b7224 */ /* 0x010fc600028e0605 */
[----:B------:R3:W-:Y:S01]  /*42f0*/  @!P3 STG.E.U8 desc[UR36][R158.64+0x78], R89 ;  /* 0x000078599e00b986 */ /* 0x0007e2000c101124 */
[----:B------:R-:W-:Y:S05]  /*4300*/  @P0 BRA `(.L_x_154) ;  /* 0x00000000000c0947 */ /* 0x000fea0003800000 */
[----:B--2---:R-:W2:Y:S02]  /*4310*/  LDG.E.U8 R155, desc[UR36][R22.64+0x79] ;  /* 0x00007924169b7981 */ /* 0x004ea4000c1e1100 */
[----:B--2---:R-:W-:-:S05]  /*4320*/  PRMT R5, R155, 0x8880, RZ ;  /* 0x000088809b057816 */ /* 0x004fca00000000ff */
[----:B------:R-:W-:-:S07]  /*4330*/  IMAD R164, R5, R154, RZ ;  /* 0x0000009a05a47224 */ /* 0x000fce00078e02ff */
.L_x_154:
[----:B------:R-:W-:Y:S05]  /*4340*/  BSYNC B1 ;  /* 0x0000000000017941 */ /* 0x000fea0003800000 */
.L_x_153:
[----:B------:R-:W-:Y:S01]  /*4350*/  @!P0 IMAD R149, R149, R153, R164 ;  /* 0x0000009995958224 */ /* 0x000fe200078e02a4 */
[----:B------:R-:W-:Y:S01]  /*4360*/  BSSY B1, `(.L_x_155) ;  /* 0x0000007000017945 */ /* 0x000fe20003800000 */
[----:B------:R-:W-:-:S03]  /*4370*/  IMAD R4, R91, R156, RZ ;  /* 0x0000009c5b047224 */ /* 0x000fc600078e02ff */
[----:B------:R4:W-:Y:S01]  /*4380*/  @!P0 STG.E.U8 desc[UR36][R158.64+0x79], R149 ;  /* 0x000079959e008986 */ /* 0x0009e2000c101124 */
[----:B------:R-:W-:Y:S05]  /*4390*/  @P2 BRA `(.L_x_156) ;  /* 0x00000000000c2947 */ /* 0x000fea0003800000 */
[----:B--2---:R-:W2:Y:S02]  /*43a0*/  LDG.E.U8 R155, desc[UR36][R162.64+0x78] ;  /* 0x00007824a29b7981 */ /* 0x004ea4000c1e1100 */
[----:B--2---:R-:W-:-:S05]  /*43b0*/  PRMT R5, R155, 0x8880, RZ ;  /* 0x000088809b057816 */ /* 0x004fca00000000ff */
[----:B------:R-:W-:-:S07]  /*43c0*/  IMAD R164, R5, R154, RZ ;  /* 0x0000009a05a47224 */ /* 0x000fce00078e02ff */
.L_x_156:
[----:B------:R-:W-:Y:S05]  /*43d0*/  BSYNC B1 ;  /* 0x0000000000017941 */ /* 0x000fea0003800000 */
.L_x_155:
[----:B------:R-:W-:Y:S01]  /*43e0*/  @!P2 IMAD R5, R150, R153, R164 ;  /* 0x000000999605a224 */ /* 0x000fe200078e02a4 */
[----:B------:R-:W-:Y:S01]  /*43f0*/  BSSY B1, `(.L_x_157) ;  /* 0x0000009000017945 */ /* 0x000fe20003800000 */
[C---:B0-----:R-:W-:Y:S02]  /*4400*/  IMAD R23, R165.reuse, R157, R4 ;  /* 0x0000009da5177224 */ /* 0x041fe400078e0204 */
[CC--:B------:R-:W-:Y:S01]  /*4410*/  IMAD.WIDE.U32 R160, R165.reuse, R156.reuse, R160 ;  /* 0x0000009ca5a07225 */ /* 0x0c0fe200078e00a0 */
[----:B------:R0:W-:Y:S03]  /*4420*/  @!P2 STG.E.U8 desc[UR36][R8.64+0x78], R5 ;  /* 0x000078050800a986 */ /* 0x0001e6000c101124 */
[----:B------:R-:W-:Y:S01]  /*4430*/  IMAD.WIDE.U32 R156, R165, R156, R20 ;  /* 0x0000009ca59c7225 */ /* 0x000fe200078e0014 */
[----:B------:R-:W-:Y:S06]  /*4440*/  @P1 BRA `(.L_x_158) ;  /* 0x00000000000c1947 */ /* 0x000fec0003800000 */
[----:B--2---:R-:W0:Y:S02]  /*4450*/  LDG.E.U8 R155, desc[UR36][R162.64+0x79] ;  /* 0x00007924a29b7981 */ /* 0x004e24000c1e1100 */
[----:B0-----:R-:W-:-:S05]  /*4460*/  PRMT R5, R155, 0x8880, RZ ;  /* 0x000088809b057816 */ /* 0x001fca00000000ff */
[----:B------:R-:W-:-:S07]  /*4470*/  IMAD R164, R5, R154, RZ ;  /* 0x0000009a05a47224 */ /* 0x000fce00078e02ff */
.L_x_158:
[----:B------:R-:W-:Y:S05]  /*4480*/  BSYNC B1 ;  /* 0x0000000000017941 */ /* 0x000fea0003800000 */
.L_x_157:
[----:B------:R-:W-:Y:S01]  /*4490*/  @!P1 IMAD R151, R151, R153, R164 ;  /* 0x0000009997979224 */ /* 0x000fe200078e02a4 */
[----:B------:R-:W-:Y:S01]  /*44a0*/  ISETP.GE.AND P2, PT, R0, 0x81, PT ;  /* 0x000000810000780c */ /* 0x000fe20003f46270 */
[----:B------:R-:W-:Y:S01]  /*44b0*/  BSSY B1, `(.L_x_159) ;  /* 0x000000c000017945 */ /* 0x000fe20003800000 */
[----:B------:R-:W-:Y:S02]  /*44c0*/  IADD3 R4, P5, R156, R12, RZ ;  /* 0x0000000c9c047210 */ /* 0x000fe40007fbe0ff */
[----:B------:R1:W-:Y:S01]  /*44d0*/  @!P1 STG.E.U8 desc[UR36][R8.64+0x79], R151 ;  /* 0x0000799708009986 */ /* 0x0003e2000c101124 */
[----:B------:R-:W-:Y:S02]  /*44e0*/  ISETP.LT.OR P1, PT, R3, 0x1, !P2 ;  /* 0x000000010300780c */ /* 0x000fe40005721670 */
[----:B0-----:R-:W-:Y:S02]  /*44f0*/  IADD3.X R5, R13, R157, R23, P5, !PT ;  /* 0x0000009d0d057210 */ /* 0x001fe40002ffe417 */
[----:B------:R-:W-:-:S02]  /*4500*/  ISETP.GE.AND P0, PT, R0, 0x89, PT ;  /* 0x000000890000780c */ /* 0x000fc40003f06270 */
[----:B------:R-:W-:Y:S02]  /*4510*/  IADD3 R12, P4, P3, R14, R12, R160 ;  /* 0x0000000c0e0c7210 */ /* 0x000fe40007b9e0a0 */
[----:B------:R-:W-:-:S05]  /*4520*/  ISETP.LT.OR P5, PT, R3, 0x2, !P2 ;  /* 0x000000020300780c */ /* 0x000fca00057a1670 */
[----:B-1----:R-:W-:Y:S08]  /*4530*/  @P1 BRA `(.L_x_160) ;  /* 0x00000000000c1947 */ /* 0x002ff00003800000 */
[----:B--2---:R-:W2:Y:S02]  /*4540*/  LDG.E.U8 R155, desc[UR36][R4.64] ;  /* 0x00000024049b7981 */ /* 0x004ea4000c1e1100 */
[----:B--2---:R-:W-:-:S05]  /*4550*/  PRMT R9, R155, 0x8880, RZ ;  /* 0x000088809b097816 */ /* 0x004fca00000000ff */
[----:B------:R-:W-:-:S07]  /*4560*/  IMAD R164, R9, R154, RZ ;  /* 0x0000009a09a47224 */ /* 0x000fce00078e02ff */
.L_x_160:
[----:B------:R-:W-:Y:S05]  /*4570*/  BSYNC B1 ;  /* 0x0000000000017941 */ /* 0x000fea0003800000 */
.L_x_159:
[----:B------:R-:W-:Y:S01]  /*4580*/  @!P1 IMAD R9, R24, R153, R164 ;  /* 0x0000009918099224 */ /* 0x000fe200078e02a4 */
[----:B------:R-:W-:Y:S01]  /*4590*/  BSSY B1, `(.L_x_161) ;  /* 0x0000007000017945 */ /* 0x000fe20003800000 */
[----:B------:R-:W-:-:S03]  /*45a0*/  IMAD.IADD R160, R23, 0x1, R161 ;  /* 0x0000000117a07824 */ /* 0x000fc600078e02a1 */
[----:B------:R0:W-:Y:S01]  /*45b0*/  @!P1 STG.E.U8 desc[UR36][R6.64], R9 ;  /* 0x0000000906009986 */ /* 0x0001e2000c101124 */
[----:B------:R-:W-:Y:S05]  /*45c0*/  @P5 BRA `(.L_x_162) ;  /* 0x00000000000c5947 */ /* 0x000fea0003800000 */
[----:B--2---:R-:W0:Y:S02]  /*45d0*/  LDG.E.U8 R155, desc[UR36][R4.64+0x1] ;  /* 0x00000124049b7981 */ /* 0x004e24000c1e1100 */
[----:B0-----:R-:W-:-:S05]  /*45e0*/  PRMT R9, R155, 0x8880, RZ ;  /* 0x000088809b097816 */ /* 0x001fca00000000ff */
[----:B------:R-:W-:-:S07]  /*45f0*/  IMAD R164, R9, R154, RZ ;  /* 0x0000009a09a47224 */ /* 0x000fce00078e02ff */
.L_x_162:
[----:B------:R-:W-:Y:S05]  /*4600*/  BSYNC B1 ;  /* 0x0000000000017941 */ /* 0x000fea0003800000 */
.L_x_161:
[----:B------:R-:W-:Y:S01]  /*4610*/  ISETP.LT.OR P1, PT, R3, 0x1, !P0 ;  /* 0x000000010300780c */ /* 0x000fe20004721670 */
[----:B------:R-:W-:Y:S01]  /*4620*/  @!P5 IMAD R25, R25, R153, R164 ;  /* 0x000000991919d224 */ /* 0x000fe200078e02a4 */
[----:B------:R-:W-:Y:S01]  /*4630*/  BSSY B1, `(.L_x_163) ;  /* 0x000000a000017945 */ /* 0x000fe20003800000 */
[----:B------:R-:W-:Y:S02]  /*4640*/  IADD3.X R13, R21, R13, R160, P4, P3 ;  /* 0x0000000d150d7210 */ /* 0x000fe400027e64a0 */
[C---:B------:R-:W-:Y:S01]  /*4650*/  ISETP.LT.OR P4, PT, R3.reuse, 0x2, !P0 ;  /* 0x000000020300780c */ /* 0x040fe20004781670 */
[----:B------:R1:W-:Y:S01]  /*4660*/  @!P5 STG.E.U8 desc[UR36][R6.64+0x1], R25 ;  /* 0x000001190600d986 */ /* 0x0003e2000c101124 */
[C---:B------:R-:W-:Y:S02]  /*4670*/  ISETP.LT.OR P5, PT, R3.reuse, 0x9, !P2 ;  /* 0x000000090300780c */ /* 0x040fe400057a1670 */
[----:B------:R-:W-:-:S04]  /*4680*/  ISETP.LT.OR P3, PT, R3, 0xa, !P2 ;  /* 0x0000000a0300780c */ /* 0x000fc80005761670 */
[----:B------:R-:W-:Y:S09]  /*4690*/  @P1 BRA `(.L_x_164) ;  /* 0x00000000000c1947 */ /* 0x000ff20003800000 */
[----:B--2---:R-:W0:Y:S02]  /*46a0*/  LDG.E.U8 R155, desc[UR36][R12.64] ;  /* 0x000000240c9b7981 */ /* 0x004e24000c1e1100 */
[----:B0-----:R-:W-:-:S05]  /*46b0*/  PRMT R9, R155, 0x8880, RZ ;  /* 0x000088809b097816 */ /* 0x001fca00000000ff */
[----:B------:R-:W-:-:S07]  /*46c0*/  IMAD R164, R9, R154, RZ ;  /* 0x0000009a09a47224 */ /* 0x000fce00078e02ff */
.L_x_164:
[----:B------:R-:W-:Y:S05]  /*46d0*/  BSYNC B1 ;  /* 0x0000000000017941 */ /* 0x000fea0003800000 */
.L_x_163:
[----:B0-----:R-:W-:Y:S01]  /*46e0*/  @!P1 IMAD R9, R26, R153, R164 ;  /* 0x000000991a099224 */ /* 0x001fe200078e02a4 */
[----:B------:R-:W-:Y:S04]  /*46f0*/  BSSY B1, `(.L_x_165) ;  /* 0x0000006000017945 */ /* 0x000fe80003800000 */
[----:B------:R0:W-:Y:S01]  /*4700*/  @!P1 STG.E.U8 desc[UR36][R10.64], R9 ;  /* 0x000000090a009986 */ /* 0x0001e2000c101124 */
[----:B------:R-:W-:Y:S05]  /*4710*/  @P4 BRA `(.L_x_166) ;  /* 0x00000000000c4947 */ /* 0x000fea0003800000 */
[----:B--2---:R-:W0:Y:S02]  /*4720*/  LDG.E.U8 R155, desc[UR36][R12.64+0x1] ;  /* 0x000001240c9b7981 */ /* 0x004e24000c1e1100 */
[----:B0-----:R-:W-:-:S05]  /*4730*/  PRMT R9, R155, 0x8880, RZ ;  /* 0x000088809b097816 */ /* 0x001fca00000000ff */
[----:B------:R-:W-:-:S07]  /*4740*/  IMAD R164, R9, R154, RZ ;  /* 0x0000009a09a47224 */ /* 0x000fce00078e02ff */
.L_x_166:
[----:B------:R-:W-:Y:S05]  /*4750*/  BSYNC B1 ;  /* 0x0000000000017941 */ /* 0x000fea0003800000 */
.L_x_165:
[----:B------:R-:W-:Y:S01]  /*4760*/  @!P4 IMAD R27, R27, R153, R164 ;  /* 0x000000991b1bc224 */ /* 0x000fe200078e02a4 */
[----:B------:R-:W-:Y:S04]  /*4770*/  BSSY B1, `(.L_x_167) ;  /* 0x0000006000017945 */ /* 0x000fe80003800000 */
[----:B------:R0:W-:Y:S01]  /*4780*/  @!P4 STG.E.U8 desc[UR36][R10.64+0x1], R27 ;  /* 0x0000011b0a00c986 */ /* 0x0001e2000c101124 */
[----:B------:R-:W-:Y:S05]  /*4790*/  @P5 BRA `(.L_x_168) ;  /* 0x00000000000c5947 */ /* 0x000fea0003800000 */
[----:B--2---:R-:W0:Y:S02]  /*47a0*/  LDG.E.U8 R155, desc[UR36][R4.64+0x8] ;  /* 0x00000824049b7981 */ /* 0x004e24000c1e1100 */
[----:B0-----:R-:W-:-:S05]  /*47b0*/  PRMT R9, R155, 0x8880, RZ ;  /* 0x000088809b097816 */ /* 0x001fca00000000ff */
[----:B------:R-:W-:-:S07]  /*47c0*/  IMAD R164, R9, R154, RZ ;  /* 0x0000009a09a47224 */ /* 0x000fce00078e02ff */
.L_x_168:
[----:B------:R-:W-:Y:S05]  /*47d0*/  BSYNC B1 ;  /* 0x0000000000017941 */ /* 0x000fea0003800000 */
.L_x_167:
[----:B0-----:R-:W-:Y:S01]  /*47e0*/  @!P5 IMAD R9, R28, R153, R164 ;  /* 0x000000991c09d224 */ /* 0x001fe200078e02a4 */
[----:B------:R-:W-:Y:S04]  /*47f0*/  BSSY B1, `(.L_x_169) ;  /* 0x0000006000017945 */ /* 0x000fe80003800000 */
[----:B------:R0:W-:Y:S01]  /*4800*/  @!P5 STG.E.U8 desc[UR36][R6.64+0x8], R9 ;  /* 0x000008090600d986 */ /* 0x0001e2000c101124 */
[----:B------:R-:W-:Y:S05]  /*4810*/  @P3 BRA `(.L_x_170) ;  /* 0x00000000000c3947 */ /* 0x000fea0003800000 */
[----:B--2---:R-:W0:Y:S02]  /*4820*/  LDG.E.U8 R155, desc[UR36][R4.64+0x9] ;  /* 0x00000924049b7981 */ /* 0x004e24000c1e1100 */
[----:B0-----:R-:W-:-:S05]  /*4830*/  PRMT R9, R155, 0x8880, RZ ;  /* 0x000088809b097816 */ /* 0x001fca00000000ff */
[----:B------:R-:W-:-:S07]  /*4840*/  IMAD R164, R9, R154, RZ ;  /* 0x0000009a09a47224 */ /* 0x000fce00078e02ff */
.L_x_170:
[----:B------:R-:W-:Y:S05]  /*4850*/  BSYNC B1 ;  /* 0x0000000000017941 */ /* 0x000fea0003800000 */
.L_x_169:
[----:B------:R-:W-:Y:S01]  /*4860*/  ISETP.LT.OR P5, PT, R3, 0x9, !P0 ;  /* 0x000000090300780c */ /* 0x000fe200047a1670 */
[----:B------:R-:W-:Y:S01]  /*4870*/  @!P3 IMAD R29, R29, R153, R164 ;  /* 0x000000991d1db224 */ /* 0x000fe200078e02a4 */
[----:B------:R-:W-:Y:S01]  /*4880*/  BSSY B1, `(.L_x_171) ;  /* 0x0000009000017945 */ /* 0x000fe20003800000 */
[C---:B------:R-:W-:Y:S02]  /*4890*/  ISETP.LT.OR P4, PT, R3.reuse, 0xa, !P0 ;  /* 0x0000000a0300780c */ /* 0x040fe40004781670 */
[C---:B------:R-:W-:Y:S01]  /*48a0*/  ISETP.LT.OR P1, PT, R3.reuse, 0x12, !P2 ;  /* 0x000000120300780c */ /* 0x040fe20005721670 */
[----:B------:R0:W-:Y:S01]  /*48b0*/  @!P3 STG.E.U8 desc[UR36][R6.64+0x9], R29 ;  /* 0x0000091d0600b986 */ /* 0x0001e2000c101124 */
[----:B------:R-:W-:-:S06]  /*48c0*/  ISETP.LT.OR P3, PT, R3, 0x11, !P2 ;  /* 0x000000110300780c */ /* 0x000fcc0005761670 */
[----:B------:R-:W-:Y:S07]  /*48d0*/  @P5 BRA `(.L_x_172) ;  /* 0x00000000000c5947 */ /* 0x000fee0003800000 */
[----:B--2---:R-:W0:Y:S02]  /*48e0*/  LDG.E.U8 R155, desc[UR36][R12.64+0x8] ;  /* 0x000008240c9b7981 */ /* 0x004e24000c1e1100 */
[----:B0-----:R-:W-:-:S05]  /*48f0*/  PRMT R9, R155, 0x8880, RZ ;  /* 0x000088809b097816 */ /* 0x001fca00000000ff */
[----:B------:R-:W-:-:S07]  /*4900*/  IMAD R164, R9, R154, RZ ;  /* 0x0000009a09a47224 */ /* 0x000fce00078e02ff */
.L_x_172:
[----:B------:R-:W-:Y:S05]  /*4910*/  BSYNC B1 ;  /* 0x0000000000017941 */ /* 0x000fea0003800000 */
.L_x_171:
[----:B0-----:R-:W-:Y:S01]  /*4920*/  @!P5 IMAD R9, R30, R153, R164 ;  /* 0x000000991e09d224 */ /* 0x001fe200078e02a4 */
[----:B------:R-:W-:Y:S04]  /*4930*/  BSSY B1, `(.L_x_173) ;  /* 0x0000006000017945 */ /* 0x000fe80003800000 */
[----:B------:R0:W-:Y:S01]  /*4940*/  @!P5 STG.E.U8 desc[UR36][R10.64+0x8], R9 ;  /* 0x000008090a00d986 */ /* 0x0001e2000c101124 */
[----:B------:R-:W-:Y:S05]  /*4950*/  @P4 BRA `(.L_x_174) ;  /* 0x00000000000c4947 */ /* 0x000fea0003800000 */
[----:B--2---:R-:W0:Y:S02]  /*4960*/  LDG.E.U8 R155, desc[UR36][R12.64+0x9] ;  /* 0x000009240c9b7981 */ /* 0x004e24000c1e1100 */
[----:B0-----:R-:W-:-:S05]  /*4970*/  PRMT R9, R155, 0x8880, RZ ;  /* 0x000088809b097816 */ /* 0x001fca00000000ff */
[----:B------:R-:W-:-:S07]  /*4980*/  IMAD R164, R9, R154, RZ ;  /* 0x0000009a09a47224 */ /* 0x000fce00078e02ff */
.L_x_174:
[----:B------:R-:W-:Y:S05]  /*4990*/  BSYNC B1 ;  /* 0x0000000000017941 */ /* 0x000fea0003800000 */
.L_x_173:
[----:B------:R-:W-:Y:S01]  /*49a0*/  @!P4 IMAD R31, R31, R153, R164 ;  /* 0x000000991f1fc224 */ /* 0x000fe200078e02a4 */
[----:B------:R-:W-:Y:S04]  /*49b0*/  BSSY B1, `(.L_x_175) ;  /* 0x0000006000017945 */ /* 0x000fe80003800000 */
[----:B------:R0:W-:Y:S01]  /*49c0*/  @!P4 STG.E.U8 desc[UR36][R10.64+0x9], R31 ;  /* 0x0000091f0a00c986 */ /* 0x0001e2000c101124 */
[----:B------:R-:W-:Y:S05]  /*49d0*/  @P3 BRA `(.L_x_176) ;  /* 0x00000000000c3947 */ /* 0x000fea0003800000 */
[----:B--2---:R-:W0:Y:S02]  /*49e0*/  LDG.E.U8 R155, desc[UR36][R4.64+0x10] ;  /* 0x00001024049b7981 */ /* 0x004e24000c1e1100 */
[----:B0-----:R-:W-:-:S05]  /*49f0*/  PRMT R9, R155, 0x8880, RZ ;  /* 0x000088809b097816 */ /* 0x001fca00000000ff */
[----:B------:R-:W-:-:S07]  /*4a00*/  IMAD R164, R9, R154, RZ ;  /* 0x0000009a09a47224 */ /* 0x000fce00078e02ff */
.L_x_176:
[----:B------:R-:W-:Y:S05]  /*4a10*/  BSYNC B1 ;  /* 0x0000000000017941 */ /* 0x000fea0003800000 */
.L_x_175:
[----:B0-----:R-:W-:Y:S01]  /*4a20*/  @!P3 IMAD R9, R32, R153, R164 ;  /* 0x000000992009b224 */ /* 0x001fe200078e02a4 */
[----:B------:R-:W-:Y:S04]  /*4a30*/  BSSY B1, `(.L_x_177) ;  /* 0x0000006000017945 */ /* 0x000fe80003800000 */
[----:B------:R0:W-:Y:S01]  /*4a40*/  @!P3 STG.E.U8 desc[UR36][R6.64+0x10], R9 ;  /* 0x000010090600b986 */ /* 0x0001e2000c101124 */
[----:B------:R-:W-:Y:S05]  /*4a50*/  @P1 BRA `(.L_x_178) ;  /* 0x00000000000c1947 */ /* 0x000fea0003800000 */
[----:B--2---:R-:W0:Y:S02]  /*4a60*/  LDG.E.U8 R155, desc[UR36][R4.64+0x11] ;  /* 0x00001124049b7981 */ /* 0x004e24000c1e1100 */
[----:B0-----:R-:W-:-:S05]  /*4a70*/  PRMT R9, R155, 0x8880, RZ ;  /* 0x000088809b097816 */ /* 0x001fca00000000ff */
[----:B------:R-:W-:-:S07]  /*4a80*/  IMAD R164, R9, R154, RZ ;  /* 0x0000009a09a47224 */ /* 0x000fce00078e02ff */
.L_x_178:
[----:B------:R-:W-:Y:S05]  /*4a90*/  BSYNC B1 ;  /* 0x0000000000017941 */ /* 0x000fea0003800000 */
.L_x_177:
        /* <DEDUP_REMOVED lines=11> */
.L_x_180:
[----:B------:R-:W-:Y:S05]  /*4b50*/  BSYNC B1 ;  /* 0x0000000000017941 */ /* 0x000fea0003800000 */
.L_x_179:
[----:B0-----:R-:W-:Y:S01]  /*4b60*/  @!P4 IMAD R9, R34, R153, R164 ;  /* 0x000000992209c224 */ /* 0x001fe200078e02a4 */
[----:B------:R-:W-:Y:S04]  /*4b70*/  BSSY B1, `(.L_x_181) ;  /* 0x0000006000017945 */ /* 0x000fe80003800000 */
[----:B------:R0:W-:Y:S01]  /*4b80*/  @!P4 STG.E.U8 desc[UR36][R10.64+0x10], R9 ;  /* 0x000010090a00c986 */ /* 0x0001e2000c101124 */
[----:B------:R-:W-:Y:S05]  /*4b90*/  @P3 BRA `(.L_x_182) ;  /* 0x00000000000c3947 */ /* 0x000fea0003800000 */
[----:B--2---:R-:W0:Y:S02]  /*4ba0*/  LDG.E.U8 R155, desc[UR36][R12.64+0x11] ;  /* 0x000011240c9b7981 */ /* 0x004e24000c1e1100 */
[----:B0-----:R-:W-:-:S05]  /*4bb0*/  PRMT R9, R155, 0x8880, RZ ;  /* 0x000088809b097816 */ /* 0x001fca00000000ff */
[----:B------:R-:W-:-:S07]  /*4bc0*/  IMAD R164, R9, R154, RZ ;  /* 0x0000009a09a47224 */ /* 0x000fce00078e02ff */
.L_x_182:
[----:B------:R-:W-:Y:S05]  /*4bd0*/  BSYNC B1 ;  /* 0x0000000000017941 */ /* 0x000fea0003800000 */
.L_x_181:
[----:B------:R-:W-:Y:S01]  /*4be0*/  @!P3 IMAD R35, R35, R153, R164 ;  /* 0x000000992323b224 */ /* 0x000fe200078e02a4 */
[----:B------:R-:W-:Y:S04]  /*4bf0*/  BSSY B1, `(.L_x_183) ;  /* 0x0000006000017945 */ /* 0x000fe80003800000 */
[----:B------:R0:W-:Y:S01]  /*4c00*/  @!P3 STG.E.U8 desc[UR36][R10.64+0x11], R35 ;  /* 0x000011230a00b986 */ /* 0x0001e2000c101124 */
[----:B------:R-:W-:Y:S05]  /*4c10*/  @P5 BRA `(.L_x_184) ;  /* 0x00000000000c5947 */ /* 0x000fea0003800000 */
[----:B--2---:R-:W0:Y:S02]  /*4c20*/  LDG.E.U8 R155, desc[UR36][R4.64+0x18] ;  /* 0x00001824049b7981 */ /* 0x004e24000c1e1100 */
[----:B0-----:R-:W-:-:S05]  /*4c30*/  PRMT R9, R155, 0x8880, RZ ;  /* 0x000088809b097816 */ /* 0x001fca00000000ff */
[----:B------:R-:W-:-:S07]  /*4c40*/  IMAD R164, R9, R154, RZ ;  /* 0x0000009a09a47224 */ /* 0x000fce00078e02ff */
.L_x_184:
[----:B------:R-:W-:Y:S05]  /*4c50*/  BSYNC B1 ;  /* 0x0000000000017941 */ /* 0x000fea0003800000 */
.L_x_183:
[----:B0-----:R-:W-:Y:S01]  /*4c60*/  @!P5 IMAD R9, R36, R153, R164 ;  /* 0x000000992409d224 */ /* 0x001fe200078e02a4 */
[----:B------:R-:W-:Y:S04]  /*4c70*/  BSSY B1, `(.L_x_185) ;  /* 0x0000006000017945 */ /* 0x000fe80003800000 */
[----:B------:R0:W-:Y:S01]  /*4c80*/  @!P5 STG.E.U8 desc[UR36][R6.64+0x18], R9 ;  /* 0x000018090600d986 */ /* 0x0001e2000c101124 */
[----:B------:R-:W-:Y:S05]  /*4c90*/  @P1 BRA `(.L_x_186) ;  /* 0x00000000000c1947 */ /* 0x000fea0003800000 */
[----:B--2---:R-:W0:Y:S02]  /*4ca0*/  LDG.E.U8 R155, desc[UR36][R4.64+0x19] ;  /* 0x00001924049b7981 */ /* 0x004e24000c1e1100 */
[----:B0-----:R-:W-:-:S05]  /*4cb0*/  PRMT R9, R155, 0x8880, RZ ;  /* 0x000088809b097816 */ /* 0x001fca00000000ff */
[----:B------:R-:W-:-:S07]  /*4cc0*/  IMAD R164, R9, R154, RZ ;  /* 0x0000009a09a47224 */ /* 0x000fce00078e02ff */
.L_x_186:
[----:B------:R-:W-:Y:S05]  /*4cd0*/  BSYNC B1 ;  /* 0x0000000000017941 */ /* 0x000fea0003800000 */
.L_x_185:
        /* <DEDUP_REMOVED lines=11> */
.L_x_188:
[----:B------:R-:W-:Y:S05]  /*4d90*/  BSYNC B1 ;  /* 0x0000000000017941 */ /* 0x000fea0003800000 */
.L_x_187:
[----:B0-----:R-:W-:Y:S01]  /*4da0*/  @!P4 IMAD R9, R38, R153, R164 ;  /* 0x000000992609c224 */ /* 0x001fe200078e02a4 */
[----:B------:R-:W-:Y:S04]  /*4db0*/  BSSY B1, `(.L_x_189) ;  /* 0x0000006000017945 */ /* 0x000fe80003800000 */
[----:B------:R0:W-:Y:S01]  /*4dc0*/  @!P4 STG.E.U8 desc[UR36][R10.64+0x18], R9 ;  /* 0x000018090a00c986 */ /* 0x0001e2000c101124 */
[----:B------:R-:W-:Y:S05]  /*4dd0*/  @P3 BRA `(.L_x_190) ;  /* 0x00000000000c3947 */ /* 0x000fea0003800000 */
[----:B--2---:R-:W0:Y:S02]  /*4de0*/  LDG.E.U8 R155, desc[UR36][R12.64+0x19] ;  /* 0x000019240c9b7981 */ /* 0x004e24000c1e1100 */
[----:B0-----:R-:W-:-:S05]  /*4df0*/  PRMT R9, R155, 0x8880, RZ ;  /* 0x000088809b097816 */ /* 0x001fca00000000ff */
[----:B------:R-:W-:-:S07]  /*4e00*/  IMAD R164, R9, R154, RZ ;  /* 0x0000009a09a47224 */ /* 0x000fce00078e02ff */
.L_x_190:
[----:B------:R-:W-:Y:S05]  /*4e10*/  BSYNC B1 ;  /* 0x0000000000017941 */ /* 0x000fea0003800000 */
.L_x_189:
[----:B------:R-:W-:Y:S01]  /*4e20*/  @!P3 IMAD R39, R39, R153, R164 ;  /* 0x000000992727b224 */ /* 0x000fe200078e02a4 */
[----:B------:R-:W-:Y:S04]  /*4e30*/  BSSY B1, `(.L_x_191) ;  /* 0x0000006000017945 */ /* 0x000fe80003800000 */
[----:B------:R0:W-:Y:S01]  /*4e40*/  @!P3 STG.E.U8 desc[UR36][R10.64+0x19], R39 ;  /* 0x000019270a00b986 */ /* 0x0001e2000c101124 */
[----:B------:R-:W-:Y:S05]  /*4e50*/  @P5 BRA `(.L_x_192) ;  /* 0x00000000000c5947 */ /* 0x000fea0003800000 */
[----:B--2---:R-:W0:Y:S02]  /*4e60*/  LDG.E.U8 R155, desc[UR36][R4.64+0x20] ;  /* 0x00002024049b7981 */ /* 0x004e24000c1e1100 */
[----:B0-----:R-:W-:-:S05]  /*4e70*/  PRMT R9, R155, 0x8880, RZ ;  /* 0x000088809b097816 */ /* 0x001fca00000000ff */
[----:B------:R-:W-:-:S07]  /*4e80*/  IMAD R164, R9, R154, RZ ;  /* 0x0000009a09a47224 */ /* 0x000fce00078e02ff */
.L_x_192:
[----:B------:R-:W-:Y:S05]  /*4e90*/  BSYNC B1 ;  /* 0x0000000000017941 */ /* 0x000fea0003800000 */
.L_x_191:
[----:B0-----:R-:W-:Y:S01]  /*4ea0*/  @!P5 IMAD R9, R40, R153, R164 ;  /* 0x000000992809d224 */ /* 0x001fe200078e02a4 */
[----:B------:R-:W-:Y:S04]  /*4eb0*/  BSSY B1, `(.L_x_193) ;  /* 0x0000006000017945 */ /* 0x000fe80003800000 */
[----:B------:R0:W-:Y:S01]  /*4ec0*/  @!P5 STG.E.U8 desc[UR36][R6.64+0x20], R9 ;  /* 0x000020090600d986 */ /* 0x0001e2000c101124 */
[----:B------:R-:W-:Y:S05]  /*4ed0*/  @P1 BRA `(.L_x_194) ;  /* 0x00000000000c1947 */ /* 0x000fea0003800000 */
[----:B--2---:R-:W0:Y:S02]  /*4ee0*/  LDG.E.U8 R155, desc[UR36][R4.64+0x21] ;  /* 0x00002124049b7981 */ /* 0x004e24000c1e1100 */
[----:B0-----:R-:W-:-:S05]  /*4ef0*/  PRMT R9, R155, 0x8880, RZ ;  /* 0x000088809b097816 */ /* 0x001fca00000000ff */
[----:B------:R-:W-:-:S07]  /*4f00*/  IMAD R164, R9, R154, RZ ;  /* 0x0000009a09a47224 */ /* 0x000fce00078e02ff */
.L_x_194:
[----:B------:R-:W-:Y:S05]  /*4f10*/  BSYNC B1 ;  /* 0x0000000000017941 */ /* 0x000fea0003800000 */
.L_x_193:
        /* <DEDUP_REMOVED lines=11> */
.L_x_196:
[----:B------:R-:W-:Y:S05]  /*4fd0*/  BSYNC B1 ;  /* 0x0000000000017941 */ /* 0x000fea0003800000 */
.L_x_195:
[----:B0-----:R-:W-:Y:S01]  /*4fe0*/  @!P4 IMAD R9, R42, R153, R164 ;  /* 0x000000992a09c224 */ /* 0x001fe200078e02a4 */
[----:B------:R-:W-:Y:S04]  /*4ff0*/  BSSY B1, `(.L_x_197) ;  /* 0x0000006000017945 */ /* 0x000fe80003800000 */
[----:B------:R0:W-:Y:S01]  /*5000*/  @!P4 STG.E.U8 desc[UR36][R10.64+0x20], R9 ;  /* 0x000020090a00c986 */ /* 0x0001e2000c101124 */
[----:B------:R-:W-:Y:S05]  /*5010*/  @P3 BRA `(.L_x_198) ;  /* 0x00000000000c3947 */ /* 0x000fea0003800000 */
[----:B--2---:R-:W0:Y:S02]  /*5020*/  LDG.E.U8 R155, desc[UR36][R12.64+0x21] ;  /* 0x000021240c9b7981 */ /* 0x004e24000c1e1100 */
[----:B0-----:R-:W-:-:S05]  /*5030*/  PRMT R9, R155, 0x8880, RZ ;  /* 0x000088809b097816 */ /* 0x001fca00000000ff */
[----:B------:R-:W-:-:S07]  /*5040*/  IMAD R164, R9, R154, RZ ;  /* 0x0000009a09a47224 */ /* 0x000fce00078e02ff */
.L_x_198:
[----:B------:R-:W-:Y:S05]  /*5050*/  BSYNC B1 ;  /* 0x0000000000017941 */ /* 0x000fea0003800000 */
.L_x_197:
[----:B------:R-:W-:Y:S01]  /*5060*/  @!P3 IMAD R43, R43, R153, R164 ;  /* 0x000000992b2bb224 */ /* 0x000fe200078e02a4 */
[----:B------:R-:W-:Y:S04]  /*5070*/  BSSY B1, `(.L_x_199) ;  /* 0x0000006000017945 */ /* 0x000fe80003800000 */
[----:B------:R0:W-:Y:S01]  /*5080*/  @!P3 STG.E.U8 desc[UR36][R10.64+0x21], R43 ;  /* 0x0000212b0a00b986 */ /* 0x0001e2000c101124 */
[----:B------:R-:W-:Y:S05]  /*5090*/  @P5 BRA `(.L_x_200) ;  /* 0x00000000000c5947 */ /* 0x000fea0003800000 */
[----:B--2---:R-:W0:Y:S02]  /*50a0*/  LDG.E.U8 R155, desc[UR36][R4.64+0x28] ;  /* 0x00002824049b7981 */ /* 0x004e24000c1e1100 */
[----:B0-----:R-:W-:-:S05]  /*50b0*/  PRMT R9, R155, 0x8880, RZ ;  /* 0x000088809b097816 */ /* 0x001fca00000000ff */
[----:B------:R-:W-:-:S07]  /*50c0*/  IMAD R164, R9, R154, RZ ;  /* 0x0000009a09a47224 */ /* 0x000fce00078e02ff */
.L_x_200:
[----:B------:R-:W-:Y:S05]  /*50d0*/  BSYNC B1 ;  /* 0x0000000000017941 */ /* 0x000fea0003800000 */
.L_x_199:
[----:B0-----:R-:W-:Y:S01]  /*50e0*/  @!P5 IMAD R9, R44, R153, R164 ;  /* 0x000000992c09d224 */ /* 0x001fe200078e02a4 */
[----:B------:R-:W-:Y:S04]  /*50f0*/  BSSY B1, `(.L_x_201) ;  /* 0x0000006000017945 */ /* 0x000fe80003800000 */
[----:B------:R0:W-:Y:S01]  /*5100*/  @!P5 STG.E.U8 desc[UR36][R6.64+0x28], R9 ;  /* 0x000028090600d986 */ /* 0x0001e2000c101124 */
[----:B------:R-:W-:Y:S05]  /*5110*/  @P1 BRA `(.L_x_202) ;  /* 0x00000000000c1947 */ /* 0x000fea0003800000 */
[----:B--2---:R-:W0:Y:S02]  /*5120*/  LDG.E.U8 R155, desc[UR36][R4.64+0x29] ;  /* 0x00002924049b7981 */ /* 0x004e24000c1e1100 */
[----:B0-----:R-:W-:-:S05]  /*5130*/  PRMT R9, R155, 0x8880, RZ ;  /* 0x000088809b097816 */ /* 0x001fca00000000ff */
[----:B------:R-:W-:-:S07]  /*5140*/  IMAD R164, R9, R154, RZ ;  /* 0x0000009a09a47224 */ /* 0x000fce00078e02ff */
.L_x_202:
[----:B------:R-:W-:Y:S05]  /*5150*/  BSYNC B1 ;  /* 0x0000000000017941 */ /* 0x000fea0003800000 */
.L_x_201:
        /* <DEDUP_REMOVED lines=11> */
.L_x_204:
[----:B------:R-:W-:Y:S05]  /*5210*/  BSYNC B1 ;  /* 0x0000000000017941 */ /* 0x000fea0003800000 */
.L_x_203:
[----:B0-----:R-:W-:Y:S01]  /*5220*/  @!P4 IMAD R9, R46, R153, R164 ;  /* 0x000000992e09c224 */ /* 0x001fe200078e02a4 */
[----:B------:R-:W-:Y:S04]  /*5230*/  BSSY B1, `(.L_x_205) ;  /* 0x0000006000017945 */ /* 0x000fe80003800000 */
[----:B------:R0:W-:Y:S01]  /*5240*/  @!P4 STG.E.U8 desc[UR36][R10.64+0x28], R9 ;  /* 0x000028090a00c986 */ /* 0x0001e2000c101124 */
[----:B------:R-:W-:Y:S05]  /*5250*/  @P3 BRA `(.L_x_206) ;  /* 0x00000000000c3947 */ /* 0x000fea0003800000 */
[----:B--2---:R-:W0:Y:S02]  /*5260*/  LDG.E.U8 R155, desc[UR36][R12.64+0x29] ;  /* 0x000029240c9b7981 */ /* 0x004e24000c1e1100 */
[----:B0-----:R-:W-:-:S05]  /*5270*/  PRMT R9, R155, 0x8880, RZ ;  /* 0x000088809b097816 */ /* 0x001fca00000000ff */
[----:B------:R-:W-:-:S07]  /*5280*/  IMAD R164, R9, R154, RZ ;  /* 0x0000009a09a47224 */ /* 0x000fce00078e02ff */
.L_x_206:
[----:B------:R-:W-:Y:S05]  /*5290*/  BSYNC B1 ;  /* 0x0000000000017941 */ /* 0x000fea0003800000 */
.L_x_205:
[----:B------:R-:W-:Y:S01]  /*52a0*/  @!P3 IMAD R47, R47, R153, R164 ;  /* 0x000000992f2fb224 */ /* 0x000fe200078e02a4 */
[----:B------:R-:W-:Y:S04]  /*52b0*/  BSSY B1, `(.L_x_207) ;  /* 0x0000006000017945 */ /* 0x000fe80003800000 */
[----:B------:R0:W-:Y:S01]  /*52c0*/  @!P3 STG.E.U8 desc[UR36][R10.64+0x29], R47 ;  /* 0x0000292f0a00b986 */ /* 0x0001e2000c101124 */
[----:B------:R-:W-:Y:S05]  /*52d0*/  @P5 BRA `(.L_x_208) ;  /* 0x00000000000c5947 */ /* 0x000fea0003800000 */
[----:B--2---:R-:W0:Y:S02]  /*52e0*/  LDG.E.U8 R155, desc[UR36][R4.64+0x30] ;  /* 0x00003024049b7981 */ /* 0x004e24000c1e1100 */
[----:B0-----:R-:W-:-:S05]  /*52f0*/  PRMT R9, R155, 0x8880, RZ ;  /* 0x000088809b097816 */ /* 0x001fca00000000ff */
[----:B------:R-:W-:-:S07]  /*5300*/  IMAD R164, R9, R154, RZ ;  /* 0x0000009a09a47224 */ /* 0x000fce00078e02ff */
.L_x_208:
[----:B------:R-:W-:Y:S05]  /*5310*/  BSYNC B1 ;  /* 0x0000000000017941 */ /* 0x000fea0003800000 */
.L_x_207:
[----:B0-----:R-:W-:Y:S01]  /*5320*/  @!P5 IMAD R9, R48, R153, R164 ;  /* 0x000000993009d224 */ /* 0x001fe200078e02a4 */
[----:B------:R-:W-:Y:S04]  /*5330*/  BSSY B1, `(.L_x_209) ;  /* 0x0000006000017945 */ /* 0x000fe80003800000 */
[----:B------:R0:W-:Y:S01]  /*5340*/  @!P5 STG.E.U8 desc[UR36][R6.64+0x30], R9 ;  /* 0x000030090600d986 */ /* 0x0001e2000c101124 */
[----:B------:R-:W-:Y:S05]  /*5350*/  @P1 BRA `(.L_x_210) ;  /* 0x00000000000c1947 */ /* 0x000fea0003800000 */
[----:B--2---:R-:W0:Y:S02]  /*5360*/  LDG.E.U8 R155, desc[UR36][R4.64+0x31] ;  /* 0x00003124049b7981 */ /* 0x004e24000c1e1100 */
[----:B0-----:R-:W-:-:S05]  /*5370*/  PRMT R9, R155, 0x8880, RZ ;  /* 0x000088809b097816 */ /* 0x001fca00000000ff */
[----:B------:R-:W-:-:S07]  /*5380*/  IMAD R164, R9, R154, RZ ;  /* 0x0000009a09a47224 */ /* 0x000fce00078e02ff */
.L_x_210:
[----:B------:R-:W-:Y:S05]  /*5390*/  BSYNC B1 ;  /* 0x0000000000017941 */ /* 0x000fea0003800000 */
.L_x_209:
        /* <DEDUP_REMOVED lines=11> */
.L_x_212:
[----:B------:R-:W-:Y:S05]  /*5450*/  BSYNC B1 ;  /* 0x0000000000017941 */ /* 0x000fea0003800000 */
.L_x_211:
[----:B0-----:R-:W-:Y:S01]  /*5460*/  @!P4 IMAD R9, R50, R153, R164 ;  /* 0x000000993209c224 */ /* 0x001fe200078e02a4 */
[----:B------:R-:W-:Y:S04]  /*5470*/  BSSY B1, `(.L_x_213) ;  /* 0x0000006000017945 */ /* 0x000fe80003800000 */
[----:B------:R0:W-:Y:S01]  /*5480*/  @!P4 STG.E.U8 desc[UR36][R10.64+0x30], R9 ;  /* 0x000030090a00c986 */ /* 0x0001e2000c101124 */
[----:B------:R-:W-:Y:S05]  /*5490*/  @P3 BRA `(.L_x_214) ;  /* 0x00000000000c3947 */ /* 0x000fea0003800000 */
[----:B--2---:R-:W0:Y:S02]  /*54a0*/  LDG.E.U8 R155, desc[UR36][R12.64+0x31] ;  /* 0x000031240c9b7981 */ /* 0x004e24000c1e1100 */
[----:B0-----:R-:W-:-:S05]  /*54b0*/  PRMT R9, R155, 0x8880, RZ ;  /* 0x000088809b097816 */ /* 0x001fca00000000ff */
[----:B------:R-:W-:-:S07]  /*54c0*/  IMAD R164, R9, R154, RZ ;  /* 0x0000009a09a47224 */ /* 0x000fce00078e02ff */
.L_x_214:
[----:B------:R-:W-:Y:S05]  /*54d0*/  BSYNC B1 ;  /* 0x0000000000017941 */ /* 0x000fea0003800000 */
.L_x_213:
[----:B------:R-:W-:Y:S01]  /*54e0*/  @!P3 IMAD R51, R51, R153, R164 ;  /* 0x000000993333b224 */ /* 0x000fe200078e02a4 */
[----:B------:R-:W-:Y:S04]  /*54f0*/  BSSY B1, `(.L_x_215) ;  /* 0x0000006000017945 */ /* 0x000fe80003800000 */
[----:B------:R0:W-:Y:S01]  /*5500*/  @!P3 STG.E.U8 desc[UR36][R10.64+0x31], R51 ;  /* 0x000031330a00b986 */ /* 0x0001e2000c101124 */
[----:B------:R-:W-:Y:S05]  /*5510*/  @P5 BRA `(.L_x_216) ;  /* 0x00000000000c5947 */ /* 0x000fea0003800000 */
[----:B--2---:R-:W0:Y:S02]  /*5520*/  LDG.E.U8 R155, desc[UR36][R4.64+0x38] ;  /* 0x00003824049b7981 */ /* 0x004e24000c1e1100 */
[----:B0-----:R-:W-:-:S05]  /*5530*/  PRMT R9, R155, 0x8880, RZ ;  /* 0x000088809b097816 */ /* 0x001fca00000000ff */
[----:B------:R-:W-:-:S07]  /*5540*/  IMAD R164, R9, R154, RZ ;  /* 0x0000009a09a47224 */ /* 0x000fce00078e02ff */
.L_x_216:
[----:B------:R-:W-:Y:S05]  /*5550*/  BSYNC B1 ;  /* 0x0000000000017941 */ /* 0x000fea0003800000 */
.L_x_215:
[----:B0-----:R-:W-:Y:S01]  /*5560*/  @!P5 IMAD R9, R52, R153, R164 ;  /* 0x000000993409d224 */ /* 0x001fe200078e02a4 */
[----:B------:R-:W-:Y:S04]  /*5570*/  BSSY B1, `(.L_x_217) ;  /* 0x0000006000017945 */ /* 0x000fe80003800000 */
[----:B------:R0:W-:Y:S01]  /*5580*/  @!P5 STG.E.U8 desc[UR36][R6.64+0x38], R9 ;  /* 0x000038090600d986 */ /* 0x0001e2000c101124 */
[----:B------:R-:W-:Y:S05]  /*5590*/  @P1 BRA `(.L_x_218) ;  /* 0x00000000000c1947 */ /* 0x000fea0003800000 */
[----:B--2---:R-:W0:Y:S02]  /*55a0*/  LDG.E.U8 R155, desc[UR36][R4.64+0x39] ;  /* 0x00003924049b7981 */ /* 0x004e24000c1e1100 */
[----:B0-----:R-:W-:-:S05]  /*55b0*/  PRMT R9, R155, 0x8880, RZ ;  /* 0x000088809b097816 */ /* 0x001fca00000000ff */
[----:B------:R-:W-:-:S07]  /*55c0*/  IMAD R164, R9, R154, RZ ;  /* 0x0000009a09a47224 */ /* 0x000fce00078e02ff */
.L_x_218:
[----:B------:R-:W-:Y:S05]  /*55d0*/  BSYNC B1 ;  /* 0x0000000000017941 */ /* 0x000fea0003800000 */
.L_x_217:
        /* <DEDUP_REMOVED lines=11> */
.L_x_220:
[----:B------:R-:W-:Y:S05]  /*5690*/  BSYNC B1 ;  /* 0x0000000000017941 */ /* 0x000fea0003800000 */
.L_x_219:
[----:B0-----:R-:W-:Y:S01]  /*56a0*/  @!P4 IMAD R9, R54, R153, R164 ;  /* 0x000000993609c224 */ /* 0x001fe200078e02a4 */
[----:B------:R-:W-:Y:S04]  /*56b0*/  BSSY B1, `(.L_x_221) ;  /* 0x0000006000017945 */ /* 0x000fe80003800000 */
[----:B------:R0:W-:Y:S01]  /*56c0*/  @!P4 STG.E.U8 desc[UR36][R10.64+0x38], R9 ;  /* 0x000038090a00c986 */ /* 0x0001e2000c101124 */
[----:B------:R-:W-:Y:S05]  /*56d0*/  @P3 BRA `(.L_x_222) ;  /* 0x00000000000c3947 */ /* 0x000fea0003800000 */
[----:B--2---:R-:W0:Y:S02]  /*56e0*/  LDG.E.U8 R155, desc[UR36][R12.64+0x39] ;  /* 0x000039240c9b7981 */ /* 0x004e24000c1e1100 */
[----:B0-----:R-:W-:-:S05]  /*56f0*/  PRMT R9, R155, 0x8880, RZ ;  /* 0x000088809b097816 */ /* 0x001fca00000000ff */
[----:B------:R-:W-:-:S07]  /*5700*/  IMAD R164, R9, R154, RZ ;  /* 0x0000009a09a47224 */ /* 0x000fce00078e02ff */
.L_x_222:
[----:B------:R-:W-:Y:S05]  /*5710*/  BSYNC B1 ;  /* 0x0000000000017941 */ /* 0x000fea0003800000 */
.L_x_221:
[----:B------:R-:W-:Y:S01]  /*5720*/  @!P3 IMAD R55, R55, R153, R164 ;  /* 0x000000993737b224 */ /* 0x000fe200078e02a4 */
[----:B------:R-:W-:Y:S04]  /*5730*/  BSSY B1, `(.L_x_223) ;  /* 0x0000006000017945 */ /* 0x000fe80003800000 */
[----:B------:R0:W-:Y:S01]  /*5740*/  @!P3 STG.E.U8 desc[UR36][R10.64+0x39], R55 ;  /* 0x000039370a00b986 */ /* 0x0001e2000c101124 */
[----:B------:R-:W-:Y:S05]  /*5750*/  @P5 BRA `(.L_x_224) ;  /* 0x00000000000c5947 */ /* 0x000fea0003800000 */
[----:B--2---:R-:W0:Y:S02]  /*5760*/  LDG.E.U8 R155, desc[UR36][R4.64+0x40] ;  /* 0x00004024049b7981 */ /* 0x004e24000c1e1100 */
[----:B0-----:R-:W-:-:S05]  /*5770*/  PRMT R9, R155, 0x8880, RZ ;  /* 0x000088809b097816 */ /* 0x001fca00000000ff */
[----:B------:R-:W-:-:S07]  /*5780*/  IMAD R164, R9, R154, RZ ;  /* 0x0000009a09a47224 */ /* 0x000fce00078e02ff */
.L_x_224:
[----:B------:R-:W-:Y:S05]  /*5790*/  BSYNC B1 ;  /* 0x0000000000017941 */ /* 0x000fea0003800000 */
.L_x_223:
[----:B0-----:R-:W-:Y:S01]  /*57a0*/  @!P5 IMAD R9, R56, R153, R164 ;  /* 0x000000993809d224 */ /* 0x001fe200078e02a4 */
[----:B------:R-:W-:Y:S04]  /*57b0*/  BSSY B1, `(.L_x_225) ;  /* 0x0000006000017945 */ /* 0x000fe80003800000 */
[----:B------:R0:W-:Y:S01]  /*57c0*/  @!P5 STG.E.U8 desc[UR36][R6.64+0x40], R9 ;  /* 0x000040090600d986 */ /* 0x0001e2000c101124 */
[----:B------:R-:W-:Y:S05]  /*57d0*/  @P1 BRA `(.L_x_226) ;  /* 0x00000000000c1947 */ /* 0x000fea0003800000 */
[----:B--2---:R-:W0:Y:S02]  /*57e0*/  LDG.E.U8 R155, desc[UR36][R4.64+0x41] ;  /* 0x00004124049b7981 */ /* 0x004e24000c1e1100 */
[----:B0-----:R-:W-:-:S05]  /*57f0*/  PRMT R9, R155, 0x8880, RZ ;  /* 0x000088809b097816 */ /* 0x001fca00000000ff */
[----:B------:R-:W-:-:S07]  /*5800*/  IMAD R164, R9, R154, RZ ;  /* 0x0000009a09a47224 */ /* 0x000fce00078e02ff */
.L_x_226:
[----:B------:R-:W-:Y:S05]  /*5810*/  BSYNC B1 ;  /* 0x0000000000017941 */ /* 0x000fea0003800000 */
.L_x_225:
        /* <DEDUP_REMOVED lines=11> */
.L_x_228:
[----:B------:R-:W-:Y:S05]  /*58d0*/  BSYNC B1 ;  /* 0x0000000000017941 */ /* 0x000fea0003800000 */
.L_x_227:
[----:B0-----:R-:W-:Y:S01]  /*58e0*/  @!P4 IMAD R9, R58, R153, R164 ;  /* 0x000000993a09c224 */ /* 0x001fe200078e02a4 */
[----:B------:R-:W-:Y:S04]  /*58f0*/  BSSY B1, `(.L_x_229) ;  /* 0x0000006000017945 */ /* 0x000fe80003800000 */
[----:B------:R0:W-:Y:S01]  /*5900*/  @!P4 STG.E.U8 desc[UR36][R10.64+0x40], R9 ;  /* 0x000040090a00c986 */ /* 0x0001e2000c101124 */
[----:B------:R-:W-:Y:S05]  /*5910*/  @P3 BRA `(.L_x_230) ;  /* 0x00000000000c3947 */ /* 0x000fea0003800000 */
[----:B--2---:R-:W0:Y:S02]  /*5920*/  LDG.E.U8 R155, desc[UR36][R12.64+0x41] ;  /* 0x000041240c9b7981 */ /* 0x004e24000c1e1100 */
[----:B0-----:R-:W-:-:S05]  /*5930*/  PRMT R9, R155, 0x8880, RZ ;  /* 0x000088809b097816 */ /* 0x001fca00000000ff */
[----:B------:R-:W-:-:S07]  /*5940*/  IMAD R164, R9, R154, RZ ;  /* 0x0000009a09a47224 */ /* 0x000fce00078e02ff */
.L_x_230:
[----:B------:R-:W-:Y:S05]  /*5950*/  BSYNC B1 ;  /* 0x0000000000017941 */ /* 0x000fea0003800000 */
.L_x_229:
[----:B------:R-:W-:Y:S01]  /*5960*/  @!P3 IMAD R59, R59, R153, R164 ;  /* 0x000000993b3bb224 */ /* 0x000fe200078e02a4 */
[----:B------:R-:W-:Y:S04]  /*5970*/  BSSY B1, `(.L_x_231) ;  /* 0x0000006000017945 */ /* 0x000fe80003800000 */
[----:B------:R0:W-:Y:S01]  /*5980*/  @!P3 STG.E.U8 desc[UR36][R10.64+0x41], R59 ;  /* 0x0000413b0a00b986 */ /* 0x0001e2000c101124 */
[----:B------:R-:W-:Y:S05]  /*5990*/  @P5 BRA `(.L_x_232) ;  /* 0x00000000000c5947 */ /* 0x000fea0003800000 */
[----:B--2---:R-:W0:Y:S02]  /*59a0*/  LDG.E.U8 R155, desc[UR36][R4.64+0x48] ;  /* 0x00004824049b7981 */ /* 0x004e24000c1e1100 */
[----:B0-----:R-:W-:-:S05]  /*59b0*/  PRMT R9, R155, 0x8880, RZ ;  /* 0x000088809b097816 */ /* 0x001fca00000000ff */
[----:B------:R-:W-:-:S07]  /*59c0*/  IMAD R164, R9, R154, RZ ;  /* 0x0000009a09a47224 */ /* 0x000fce00078e02ff */
.L_x_232:
[----:B------:R-:W-:Y:S05]  /*59d0*/  BSYNC B1 ;  /* 0x0000000000017941 */ /* 0x000fea0003800000 */
.L_x_231:
[----:B0-----:R-:W-:Y:S01]  /*59e0*/  @!P5 IMAD R9, R60, R153, R164 ;  /* 0x000000993c09d224 */ /* 0x001fe200078e02a4 */
[----:B------:R-:W-:Y:S04]  /*59f0*/  BSSY B1, `(.L_x_233) ;  /* 0x0000006000017945 */ /* 0x000fe80003800000 */
[----:B------:R0:W-:Y:S01]  /*5a00*/  @!P5 STG.E.U8 desc[UR36][R6.64+0x48], R9 ;  /* 0x000048090600d986 */ /* 0x0001e2000c101124 */
[----:B------:R-:W-:Y:S05]  /*5a10*/  @P1 BRA `(.L_x_234) ;  /* 0x00000000000c1947 */ /* 0x000fea0003800000 */
[----:B--2---:R-:W0:Y:S02]  /*5a20*/  LDG.E.U8 R155, desc[UR36][R4.64+0x49] ;  /* 0x00004924049b7981 */ /* 0x004e24000c1e1100 */
[----:B0-----:R-:W-:-:S05]  /*5a30*/  PRMT R9, R155, 0x8880, RZ ;  /* 0x000088809b097816 */ /* 0x001fca00000000ff */
[----:B------:R-:W-:-:S07]  /*5a40*/  IMAD R164, R9, R154, RZ ;  /* 0x0000009a09a47224 */ /* 0x000fce00078e02ff */
.L_x_234:
[----:B------:R-:W-:Y:S05]  /*5a50*/  BSYNC B1 ;  /* 0x0000000000017941 */ /* 0x000fea0003800000 */
.L_x_233:
        /* <DEDUP_REMOVED lines=11> */
.L_x_236:
[----:B------:R-:W-:Y:S05]  /*5b10*/  BSYNC B1 ;  /* 0x0000000000017941 */ /* 0x000fea0003800000 */
.L_x_235:
[----:B0-----:R-:W-:Y:S01]  /*5b20*/  @!P4 IMAD R9, R62, R153, R164 ;  /* 0x000000993e09c224 */ /* 0x001fe200078e02a4 */
[----:B------:R-:W-:Y:S04]  /*5b30*/  BSSY B1, `(.L_x_237) ;  /* 0x0000006000017945 */ /* 0x000fe80003800000 */
[----:B------:R0:W-:Y:S01]  /*5b40*/  @!P4 STG.E.U8 desc[UR36][R10.64+0x48], R9 ;  /* 0x000048090a00c986 */ /* 0x0001e2000c101124 */
[----:B------:R-:W-:Y:S05]  /*5b50*/  @P3 BRA `(.L_x_238) ;  /* 0x00000000000c3947 */ /* 0x000fea0003800000 */
[----:B--2---:R-:W0:Y:S02]  /*5b60*/  LDG.E.U8 R155, desc[UR36][R12.64+0x49] ;  /* 0x000049240c9b7981 */ /* 0x004e24000c1e1100 */
[----:B0-----:R-:W-:-:S05]  /*5b70*/  PRMT R9, R155, 0x8880, RZ ;  /* 0x000088809b097816 */ /* 0x001fca00000000ff */
[----:B------:R-:W-:-:S07]  /*5b80*/  IMAD R164, R9, R154, RZ ;  /* 0x0000009a09a47224 */ /* 0x000fce00078e02ff */
.L_x_238:
[----:B------:R-:W-:Y:S05]  /*5b90*/  BSYNC B1 ;  /* 0x0000000000017941 */ /* 0x000fea0003800000 */
.L_x_237:
[----:B------:R-:W-:Y:S01]  /*5ba0*/  @!P3 IMAD R63, R63, R153, R164 ;  /* 0x000000993f3fb224 */ /* 0x000fe200078e02a4 */
[----:B------:R-:W-:Y:S04]  /*5bb0*/  BSSY B1, `(.L_x_239) ;  /* 0x0000006000017945 */ /* 0x000fe80003800000 */
[----:B------:R0:W-:Y:S01]  /*5bc0*/  @!P3 STG.E.U8 desc[UR36][R10.64+0x49], R63 ;  /* 0x0000493f0a00b986 */ /* 0x0001e2000c101124 */
[----:B------:R-:W-:Y:S05]  /*5bd0*/  @P5 BRA `(.L_x_240) ;  /* 0x00000000000c5947 */ /* 0x000fea0003800000 */
[----:B--2---:R-:W0:Y:S02]  /*5be0*/  LDG.E.U8 R155, desc[UR36][R4.64+0x50] ;  /* 0x00005024049b7981 */ /* 0x004e24000c1e1100 */
[----:B0-----:R-:W-:-:S05]  /*5bf0*/  PRMT R9, R155, 0x8880, RZ ;  /* 0x000088809b097816 */ /* 0x001fca00000000ff */
[----:B------:R-:W-:-:S07]  /*5c00*/  IMAD R164, R9, R154, RZ ;  /* 0x0000009a09a47224 */ /* 0x000fce00078e02ff */
.L_x_240:
[----:B------:R-:W-:Y:S05]  /*5c10*/  BSYNC B1 ;  /* 0x0000000000017941 */ /* 0x000fea0003800000 */
.L_x_239:
[----:B0-----:R-:W-:Y:S01]  /*5c20*/  @!P5 IMAD R9, R64, R153, R164 ;  /* 0x000000994009d224 */ /* 0x001fe200078e02a4 */
[----:B------:R-:W-:Y:S04]  /*5c30*/  BSSY B1, `(.L_x_241) ;  /* 0x0000006000017945 */ /* 0x000fe80003800000 */
[----:B------:R0:W-:Y:S01]  /*5c40*/  @!P5 STG.E.U8 desc[UR36][R6.64+0x50], R9 ;  /* 0x000050090600d986 */ /* 0x0001e2000c101124 */
[----:B------:R-:W-:Y:S05]  /*5c50*/  @P1 BRA `(.L_x_242) ;  /* 0x00000000000c1947 */ /* 0x000fea0003800000 */
[----:B--2---:R-:W0:Y:S02]  /*5c60*/  LDG.E.U8 R155, desc[UR36][R4.64+0x51] ;  /* 0x00005124049b7981 */ /* 0x004e24000c1e1100 */
[----:B0-----:R-:W-:-:S05]  /*5c70*/  PRMT R9, R155, 0x8880, RZ ;  /* 0x000088809b097816 */ /* 0x001fca00000000ff */
[----:B------:R-:W-:-:S07]  /*5c80*/  IMAD R164, R9, R154, RZ ;  /* 0x0000009a09a47224 */ /* 0x000fce00078e02ff */
.L_x_242:
[----:B------:R-:W-:Y:S05]  /*5c90*/  BSYNC B1 ;  /* 0x0000000000017941 */ /* 0x000fea0003800000 */
.L_x_241:
        /* <DEDUP_REMOVED lines=11> */
.L_x_244:
[----:B------:R-:W-:Y:S05]  /*5d50*/  BSYNC B1 ;  /* 0x0000000000017941 */ /* 0x000fea0003800000 */
.L_x_243:
[----:B0-----:R-:W-:Y:S01]  /*5d60*/  @!P4 IMAD R9, R66, R153, R164 ;  /* 0x000000994209c224 */ /* 0x001fe200078e02a4 */
[----:B------:R-:W-:Y:S04]  /*5d70*/  BSSY B1, `(.L_x_245) ;  /* 0x0000006000017945 */ /* 0x000fe80003800000 */
[----:B------:R0:W-:Y:S01]  /*5d80*/  @!P4 STG.E.U8 desc[UR36][R10.64+0x50], R9 ;  /* 0x000050090a00c986 */ /* 0x0001e2000c101124 */
[----:B------:R-:W-:Y:S05]  /*5d90*/  @P3 BRA `(.L_x_246) ;  /* 0x00000000000c3947 */ /* 0x000fea0003800000 */
[----:B--2---:R-:W0:Y:S02]  /*5da0*/  LDG.E.U8 R155, desc[UR36][R12.64+0x51] ;  /* 0x000051240c9b7981 */ /* 0x004e24000c1e1100 */
[----:B0-----:R-:W-:-:S05]  /*5db0*/  PRMT R9, R155, 0x8880, RZ ;  /* 0x000088809b097816 */ /* 0x001fca00000000ff */
[----:B------:R-:W-:-:S07]  /*5dc0*/  IMAD R164, R9, R154, RZ ;  /* 0x0000009a09a47224 */ /* 0x000fce00078e02ff */
.L_x_246:
[----:B------:R-:W-:Y:S05]  /*5dd0*/  BSYNC B1 ;  /* 0x0000000000017941 */ /* 0x000fea0003800000 */
.L_x_245:
[----:B------:R-:W-:Y:S01]  /*5de0*/  @!P3 IMAD R67, R67, R153, R164 ;  /* 0x000000994343b224 */ /* 0x000fe200078e02a4 */
[----:B------:R-:W-:Y:S04]  /*5df0*/  BSSY B1, `(.L_x_247) ;  /* 0x0000006000017945 */ /* 0x000fe80003800000 */
[----:B------:R0:W-:Y:S01]  /*5e00*/  @!P3 STG.E.U8 desc[UR36][R10.64+0x51], R67 ;  /* 0x000051430a00b986 */ /* 0x0001e2000c101124 */
[----:B------:R-:W-:Y:S05]  /*5e10*/  @P5 BRA `(.L_x_248) ;  /* 0x00000000000c5947 */ /* 0x000fea0003800000 */
[----:B--2---:R-:W0:Y:S02]  /*5e20*/  LDG.E.U8 R155, desc[UR36][R4.64+0x58] ;  /* 0x00005824049b7981 */ /* 0x004e24000c1e1100 */
[----:B0-----:R-:W-:-:S05]  /*5e30*/  PRMT R9, R155, 0x8880, RZ ;  /* 0x000088809b097816 */ /* 0x001fca00000000ff */
[----:B------:R-:W-:-:S07]  /*5e40*/  IMAD R164, R9, R154, RZ ;  /* 0x0000009a09a47224 */ /* 0x000fce00078e02ff */
.L_x_248:
[----:B------:R-:W-:Y:S05]  /*5e50*/  BSYNC B1 ;  /* 0x0000000000017941 */ /* 0x000fea0003800000 */
.L_x_247:
[----:B0-----:R-:W-:Y:S01]  /*5e60*/  @!P5 IMAD R9, R68, R153, R164 ;  /* 0x000000994409d224 */ /* 0x001fe200078e02a4 */
[----:B------:R-:W-:Y:S04]  /*5e70*/  BSSY B1, `(.L_x_249) ;  /* 0x0000006000017945 */ /* 0x000fe80003800000 */
[----:B------:R0:W-:Y:S01]  /*5e80*/  @!P5 STG.E.U8 desc[UR36][R6.64+0x58], R9 ;  /* 0x000058090600d986 */ /* 0x0001e2000c101124 */
[----:B------:R-:W-:Y:S05]  /*5e90*/  @P1 BRA `(.L_x_250) ;  /* 0x00000000000c1947 */ /* 0x000fea0003800000 */
[----:B--2---:R-:W0:Y:S02]  /*5ea0*/  LDG.E.U8 R155, desc[UR36][R4.64+0x59] ;  /* 0x00005924049b7981 */ /* 0x004e24000c1e1100 */
[----:B0-----:R-:W-:-:S05]  /*5eb0*/  PRMT R9, R155, 0x8880, RZ ;  /* 0x000088809b097816 */ /* 0x001fca00000000ff */
[----:B------:R-:W-:-:S07]  /*5ec0*/  IMAD R164, R9, R154, RZ ;  /* 0x0000009a09a47224 */ /* 0x000fce00078e02ff */
.L_x_250:
[----:B------:R-:W-:Y:S05]  /*5ed0*/  BSYNC B1 ;  /* 0x0000000000017941 */ /* 0x000fea0003800000 */
.L_x_249:
        /* <DEDUP_REMOVED lines=11> */
.L_x_252:
[----:B------:R-:W-:Y:S05]  /*5f90*/  BSYNC B1 ;  /* 0x0000000000017941 */ /* 0x000fea0003800000 */
.L_x_251:
[----:B0-----:R-:W-:Y:S01]  /*5fa0*/  @!P4 IMAD R9, R70, R153, R164 ;  /* 0x000000994609c224 */ /* 0x001fe200078e02a4 */
[----:B------:R-:W-:Y:S04]  /*5fb0*/  BSSY B1, `(.L_x_253) ;  /* 0x0000006000017945 */ /* 0x000fe80003800000 */
[----:B------:R0:W-:Y:S01]  /*5fc0*/  @!P4 STG.E.U8 desc[UR36][R10.64+0x58], R9 ;  /* 0x000058090a00c986 */ /* 0x0001e2000c101124 */
[----:B------:R-:W-:Y:S05]  /*5fd0*/  @P3 BRA `(.L_x_254) ;  /* 0x00000000000c3947 */ /* 0x000fea0003800000 */
[----:B--2---:R-:W0:Y:S02]  /*5fe0*/  LDG.E.U8 R155, desc[UR36][R12.64+0x59] ;  /* 0x000059240c9b7981 */ /* 0x004e24000c1e1100 */
[----:B0-----:R-:W-:-:S05]  /*5ff0*/  PRMT R9, R155, 0x8880, RZ ;  /* 0x000088809b097816 */ /* 0x001fca00000000ff */
[----:B------:R-:W-:-:S07]  /*6000*/  IMAD R164, R9, R154, RZ ;  /* 0x0000009a09a47224 */ /* 0x000fce00078e02ff */
.L_x_254:
[----:B------:R-:W-:Y:S05]  /*6010*/  BSYNC B1 ;  /* 0x0000000000017941 */ /* 0x000fea0003800000 */
.L_x_253:
[----:B------:R-:W-:Y:S01]  /*6020*/  @!P3 IMAD R71, R71, R153, R164 ;  /* 0x000000994747b224 */ /* 0x000fe200078e02a4 */
[----:B------:R-:W-:Y:S04]  /*6030*/  BSSY B1, `(.L_x_255) ;  /* 0x0000006000017945 */ /* 0x000fe80003800000 */
[----:B------:R0:W-:Y:S01]  /*6040*/  @!P3 STG.E.U8 desc[UR36][R10.64+0x59], R71 ;  /* 0x000059470a00b986 */ /* 0x0001e2000c101124 */
[----:B------:R-:W-:Y:S05]  /*6050*/  @P5 BRA `(.L_x_256) ;  /* 0x00000000000c5947 */ /* 0x000fea0003800000 */
[----:B--2---:R-:W0:Y:S02]  /*6060*/  LDG.E.U8 R155, desc[UR36][R4.64+0x60] ;  /* 0x00006024049b7981 */ /* 0x004e24000c1e1100 */
[----:B0-----:R-:W-:-:S05]  /*6070*/  PRMT R9, R155, 0x8880, RZ ;  /* 0x000088809b097816 */ /* 0x001fca00000000ff */
[----:B------:R-:W-:-:S07]  /*6080*/  IMAD R164, R9, R154, RZ ;  /* 0x0000009a09a47224 */ /* 0x000fce00078e02ff */
.L_x_256:
[----:B------:R-:W-:Y:S05]  /*6090*/  BSYNC B1 ;  /* 0x0000000000017941 */ /* 0x000fea0003800000 */
.L_x_255:
[----:B0-----:R-:W-:Y:S01]  /*60a0*/  @!P5 IMAD R9, R72, R153, R164 ;  /* 0x000000994809d224 */ /* 0x001fe200078e02a4 */
[----:B------:R-:W-:Y:S04]  /*60b0*/  BSSY B1, `(.L_x_257) ;  /* 0x0000006000017945 */ /* 0x000fe80003800000 */
[----:B------:R0:W-:Y:S01]  /*60c0*/  @!P5 STG.E.U8 desc[UR36][R6.64+0x60], R9 ;  /* 0x000060090600d986 */ /* 0x0001e2000c101124 */
[----:B------:R-:W-:Y:S05]  /*60d0*/  @P1 BRA `(.L_x_258) ;  /* 0x00000000000c1947 */ /* 0x000fea0003800000 */
[----:B--2---:R-:W0:Y:S02]  /*60e0*/  LDG.E.U8 R155, desc[UR36][R4.64+0x61] ;  /* 0x00006124049b7981 */ /* 0x004e24000c1e1100 */
[----:B0-----:R-:W-:-:S05]  /*60f0*/  PRMT R9, R155, 0x8880, RZ ;  /* 0x000088809b097816 */ /* 0x001fca00000000ff */
[----:B------:R-:W-:-:S07]  /*6100*/  IMAD R164, R9, R154, RZ ;  /* 0x0000009a09a47224 */ /* 0x000fce00078e02ff */
.L_x_258:
[----:B------:R-:W-:Y:S05]  /*6110*/  BSYNC B1 ;  /* 0x0000000000017941 */ /* 0x000fea0003800000 */
.L_x_257:
        /* <DEDUP_REMOVED lines=11> */
.L_x_260:
[----:B------:R-:W-:Y:S05]  /*61d0*/  BSYNC B1 ;  /* 0x0000000000017941 */ /* 0x000fea0003800000 */
.L_x_259:
[----:B0-----:R-:W-:Y:S01]  /*61e0*/  @!P4 IMAD R9, R74, R153, R164 ;  /* 0x000000994a09c224 */ /* 0x001fe200078e02a4 */
[----:B------:R-:W-:Y:S04]  /*61f0*/  BSSY B1, `(.L_x_261) ;  /* 0x0000006000017945 */ /* 0x000fe80003800000 */
[----:B------:R0:W-:Y:S01]  /*6200*/  @!P4 STG.E.U8 desc[UR36][R10.64+0x60], R9 ;  /* 0x000060090a00c986 */ /* 0x0001e2000c101124 */
[----:B------:R-:W-:Y:S05]  /*6210*/  @P3 BRA `(.L_x_262) ;  /* 0x00000000000c3947 */ /* 0x000fea0003800000 */
[----:B--2---:R-:W0:Y:S02]  /*6220*/  LDG.E.U8 R155, desc[UR36][R12.64+0x61] ;  /* 0x000061240c9b7981 */ /* 0x004e24000c1e1100 */
[----:B0-----:R-:W-:-:S05]  /*6230*/  PRMT R9, R155, 0x8880, RZ ;  /* 0x000088809b097816 */ /* 0x001fca00000000ff */
[----:B------:R-:W-:-:S07]  /*6240*/  IMAD R164, R9, R154, RZ ;  /* 0x0000009a09a47224 */ /* 0x000fce00078e02ff */
.L_x_262:
[----:B------:R-:W-:Y:S05]  /*6250*/  BSYNC B1 ;  /* 0x0000000000017941 */ /* 0x000fea0003800000 */
.L_x_261:
[----:B------:R-:W-:Y:S01]  /*6260*/  @!P3 IMAD R75, R75, R153, R164 ;  /* 0x000000994b4bb224 */ /* 0x000fe200078e02a4 */
[----:B------:R-:W-:Y:S04]  /*6270*/  BSSY B1, `(.L_x_263) ;  /* 0x0000006000017945 */ /* 0x000fe80003800000 */
[----:B------:R0:W-:Y:S01]  /*6280*/  @!P3 STG.E.U8 desc[UR36][R10.64+0x61], R75 ;  /* 0x0000614b0a00b986 */ /* 0x0001e2000c101124 */
[----:B------:R-:W-:Y:S05]  /*6290*/  @P5 BRA `(.L_x_264) ;  /* 0x00000000000c5947 */ /* 0x000fea0003800000 */
[----:B--2---:R-:W0:Y:S02]  /*62a0*/  LDG.E.U8 R155, desc[UR36][R4.64+0x68] ;  /* 0x00006824049b7981 */ /* 0x004e24000c1e1100 */
[----:B0-----:R-:W-:-:S05]  /*62b0*/  PRMT R9, R155, 0x8880, RZ ;  /* 0x000088809b097816 */ /* 0x001fca00000000ff */
[----:B------:R-:W-:-:S07]  /*62c0*/  IMAD R164, R9, R154, RZ ;  /* 0x0000009a09a47224 */ /* 0x000fce00078e02ff */
.L_x_264:
[----:B------:R-:W-:Y:S05]  /*62d0*/  BSYNC B1 ;  /* 0x0000000000017941 */ /* 0x000fea0003800000 */
.L_x_263:
[----:B0-----:R-:W-:Y:S01]  /*62e0*/  @!P5 IMAD R9, R76, R153, R164 ;  /* 0x000000994c09d224 */ /* 0x001fe200078e02a4 */
[----:B------:R-:W-:Y:S04]  /*62f0*/  BSSY B1, `(.L_x_265) ;  /* 0x0000006000017945 */ /* 0x000fe80003800000 */
[----:B------:R0:W-:Y:S01]  /*6300*/  @!P5 STG.E.U8 desc[UR36][R6.64+0x68], R9 ;  /* 0x000068090600d986 */ /* 0x0001e2000c101124 */
[----:B------:R-:W-:Y:S05]  /*6310*/  @P1 BRA `(.L_x_266) ;  /* 0x00000000000c1947 */ /* 0x000fea0003800000 */
[----:B--2---:R-:W0:Y:S02]  /*6320*/  LDG.E.U8 R155, desc[UR36][R4.64+0x69] ;  /* 0x00006924049b7981 */ /* 0x004e24000c1e1100 */
[----:B0-----:R-:W-:-:S05]  /*6330*/  PRMT R9, R155, 0x8880, RZ ;  /* 0x000088809b097816 */ /* 0x001fca00000000ff */
[----:B------:R-:W-:-:S07]  /*6340*/  IMAD R164, R9, R154, RZ ;  /* 0x0000009a09a47224 */ /* 0x000fce00078e02ff */
.L_x_266:
[----:B------:R-:W-:Y:S05]  /*6350*/  BSYNC B1 ;  /* 0x0000000000017941 */ /* 0x000fea0003800000 */
.L_x_265:
        /* <DEDUP_REMOVED lines=11> */
.L_x_268:
[----:B------:R-:W-:Y:S05]  /*6410*/  BSYNC B1 ;  /* 0x0000000000017941 */ /* 0x000fea0003800000 */
.L_x_267:
[----:B0-----:R-:W-:Y:S01]  /*6420*/  @!P4 IMAD R9, R78, R153, R164 ;  /* 0x000000994e09c224 */ /* 0x001fe200078e02a4 */
[----:B------:R-:W-:Y:S04]  /*6430*/  BSSY B1, `(.L_x_269) ;  /* 0x0000006000017945 */ /* 0x000fe80003800000 */
[----:B------:R0:W-:Y:S01]  /*6440*/  @!P4 STG.E.U8 desc[UR36][R10.64+0x68], R9 ;  /* 0x000068090a00c986 */ /* 0x0001e2000c101124 */
[----:B------:R-:W-:Y:S05]  /*6450*/  @P3 BRA `(.L_x_270) ;  /* 0x00000000000c3947 */ /* 0x000fea0003800000 */
[----:B--2---:R-:W0:Y:S02]  /*6460*/  LDG.E.U8 R155, desc[UR36][R12.64+0x69] ;  /* 0x000069240c9b7981 */ /* 0x004e24000c1e1100 */
[----:B0-----:R-:W-:-:S05]  /*6470*/  PRMT R9, R155, 0x8880, RZ ;  /* 0x000088809b097816 */ /* 0x001fca00000000ff */
[----:B------:R-:W-:-:S07]  /*6480*/  IMAD R164, R9, R154, RZ ;  /* 0x0000009a09a47224 */ /* 0x000fce00078e02ff */
.L_x_270:
[----:B------:R-:W-:Y:S05]  /*6490*/  BSYNC B1 ;  /* 0x0000000000017941 */ /* 0x000fea0003800000 */
.L_x_269:
[----:B------:R-:W-:Y:S01]  /*64a0*/  @!P3 IMAD R79, R79, R153, R164 ;  /* 0x000000994f4fb224 */ /* 0x000fe200078e02a4 */
[----:B------:R-:W-:Y:S04]  /*64b0*/  BSSY B1, `(.L_x_271) ;  /* 0x0000006000017945 */ /* 0x000fe80003800000 */
[----:B------:R0:W-:Y:S01]  /*64c0*/  @!P3 STG.E.U8 desc[UR36][R10.64+0x69], R79 ;  /* 0x0000694f0a00b986 */ /* 0x0001e2000c101124 */
[----:B------:R-:W-:Y:S05]  /*64d0*/  @P5 BRA `(.L_x_272) ;  /* 0x00000000000c5947 */ /* 0x000fea0003800000 */
[----:B--2---:R-:W0:Y:S02]  /*64e0*/  LDG.E.U8 R155, desc[UR36][R4.64+0x70] ;  /* 0x00007024049b7981 */ /* 0x004e24000c1e1100 */
[----:B0-----:R-:W-:-:S05]  /*64f0*/  PRMT R9, R155, 0x8880, RZ ;  /* 0x000088809b097816 */ /* 0x001fca00000000ff */
[----:B------:R-:W-:-:S07]  /*6500*/  IMAD R164, R9, R154, RZ ;  /* 0x0000009a09a47224 */ /* 0x000fce00078e02ff */
.L_x_272:
[----:B------:R-:W-:Y:S05]  /*6510*/  BSYNC B1 ;  /* 0x0000000000017941 */ /* 0x000fea0003800000 */
.L_x_271:
[----:B0-----:R-:W-:Y:S01]  /*6520*/  @!P5 IMAD R9, R80, R153, R164 ;  /* 0x000000995009d224 */ /* 0x001fe200078e02a4 */
[----:B------:R-:W-:Y:S04]  /*6530*/  BSSY B1, `(.L_x_273) ;  /* 0x0000006000017945 */ /* 0x000fe80003800000 */
[----:B------:R0:W-:Y:S01]  /*6540*/  @!P5 STG.E.U8 desc[UR36][R6.64+0x70], R9 ;  /* 0x000070090600d986 */ /* 0x0001e2000c101124 */
[----:B------:R-:W-:Y:S05]  /*6550*/  @P1 BRA `(.L_x_274) ;  /* 0x00000000000c1947 */ /* 0x000fea0003800000 */
[----:B--2---:R-:W0:Y:S02]  /*6560*/  LDG.E.U8 R155, desc[UR36][R4.64+0x71] ;  /* 0x00007124049b7981 */ /* 0x004e24000c1e1100 */
[----:B0-----:R-:W-:-:S05]  /*6570*/  PRMT R9, R155, 0x8880, RZ ;  /* 0x000088809b097816 */ /* 0x001fca00000000ff */
[----:B------:R-:W-:-:S07]  /*6580*/  IMAD R164, R9, R154, RZ ;  /* 0x0000009a09a47224 */ /* 0x000fce00078e02ff */
.L_x_274:
[----:B------:R-:W-:Y:S05]  /*6590*/  BSYNC B1 ;  /* 0x0000000000017941 */ /* 0x000fea0003800000 */
.L_x_273:
[----:B------:R-:W-:Y:S01]  /*65a0*/  ISETP.LT.OR P4, PT, R3, 0x71, !P0 ;  /* 0x000000710300780c */ /* 0x000fe20004781670 */
[----:B------:R-:W-:Y:S01]  /*65b0*/  @!P1 IMAD R81, R81, R153, R164 ;  /* 0x0000009951519224 */ /* 0x000fe200078e02a4 */
[----:B------:R-:W-:Y:S01]  /*65c0*/  BSSY B1, `(.L_x_275) ;  /* 0x000000a000017945 */ /* 0x000fe20003800000 */
[C---:B------:R-:W-:Y:S02]  /*65d0*/  ISETP.LT.OR P3, PT, R3.reuse, 0x72, !P0 ;  /* 0x000000720300780c */ /* 0x040fe40004761670 */
        /* <DEDUP_REMOVED lines=8> */
.L_x_276:
[----:B------:R-:W-:Y:S05]  /*6660*/  BSYNC B1 ;  /* 0x0000000000017941 */ /* 0x000fea0003800000 */
.L_x_275:
[----:B0-----:R-:W-:Y:S01]  /*6670*/  @!P4 IMAD R9, R82, R153, R164 ;  /* 0x000000995209c224 */ /* 0x001fe200078e02a4 */
[----:B------:R-:W-:Y:S04]  /*6680*/  BSSY B1, `(.L_x_277) ;  /* 0x0000006000017945 */ /* 0x000fe80003800000 */
[----:B------:R0:W-:Y:S01]  /*6690*/  @!P4 STG.E.U8 desc[UR36][R10.64+0x70], R9 ;  /* 0x000070090a00c986 */ /* 0x0001e2000c101124 */
[----:B------:R-:W-:Y:S05]  /*66a0*/  @P3 BRA `(.L_x_278) ;  /* 0x00000000000c3947 */ /* 0x000fea0003800000 */
[----:B--2---:R-:W0:Y:S02]  /*66b0*/  LDG.E.U8 R155, desc[UR36][R12.64+0x71] ;  /* 0x000071240c9b7981 */ /* 0x004e24000c1e1100 */
[----:B0-----:R-:W-:-:S05]  /*66c0*/  PRMT R9, R155, 0x8880, RZ ;  /* 0x000088809b097816 */ /* 0x001fca00000000ff */
[----:B------:R-:W-:-:S07]  /*66d0*/  IMAD R164, R9, R154, RZ ;  /* 0x0000009a09a47224 */ /* 0x000fce00078e02ff */
.L_x_278:
[----:B------:R-:W-:Y:S05]  /*66e0*/  BSYNC B1 ;  /* 0x0000000000017941 */ /* 0x000fea0003800000 */
.L_x_277:
[----:B------:R-:W-:Y:S01]  /*66f0*/  @!P3 IMAD R83, R83, R153, R164 ;  /* 0x000000995353b224 */ /* 0x000fe200078e02a4 */
[----:B------:R-:W-:Y:S04]  /*6700*/  BSSY B1, `(.L_x_279) ;  /* 0x0000006000017945 */ /* 0x000fe80003800000 */
[----:B------:R0:W-:Y:S01]  /*6710*/  @!P3 STG.E.U8 desc[UR36][R10.64+0x71], R83 ;  /* 0x000071530a00b986 */ /* 0x0001e2000c101124 */
[----:B------:R-:W-:Y:S05]  /*6720*/  @P1 BRA `(.L_x_280) ;  /* 0x00000000000c1947 */ /* 0x000fea0003800000 */
[----:B--2---:R-:W0:Y:S02]  /*6730*/  LDG.E.U8 R155, desc[UR36][R4.64+0x78] ;  /* 0x00007824049b7981 */ /* 0x004e24000c1e1100 */
[----:B0-----:R-:W-:-:S05]  /*6740*/  PRMT R9, R155, 0x8880, RZ ;  /* 0x000088809b097816 */ /* 0x001fca00000000ff */
[----:B------:R-:W-:-:S07]  /*6750*/  IMAD R164, R9, R154, RZ ;  /* 0x0000009a09a47224 */ /* 0x000fce00078e02ff */
.L_x_280:
[----:B------:R-:W-:Y:S05]  /*6760*/  BSYNC B1 ;  /* 0x0000000000017941 */ /* 0x000fea0003800000 */
.L_x_279:
[----:B0-----:R-:W-:Y:S01]  /*6770*/  @!P1 IMAD R9, R84, R153, R164 ;  /* 0x0000009954099224 */ /* 0x001fe200078e02a4 */
[----:B------:R-:W-:Y:S04]  /*6780*/  BSSY B1, `(.L_x_281) ;  /* 0x0000006000017945 */ /* 0x000fe80003800000 */
[----:B------:R0:W-:Y:S01]  /*6790*/  @!P1 STG.E.U8 desc[UR36][R6.64+0x78], R9 ;  /* 0x0000780906009986 */ /* 0x0001e2000c101124 */
[----:B------:R-:W-:Y:S05]  /*67a0*/  @P2 BRA `(.L_x_282) ;  /* 0x00000000000c2947 */ /* 0x000fea0003800000 */
[----:B--2---:R-:W0:Y:S02]  /*67b0*/  LDG.E.U8 R155, desc[UR36][R4.64+0x79] ;  /* 0x00007924049b7981 */ /* 0x004e24000c1e1100 */
[----:B0-----:R-:W-:-:S05]  /*67c0*/  PRMT R9, R155, 0x8880, RZ ;  /* 0x000088809b097816 */ /* 0x001fca00000000ff */
[----:B------:R-:W-:-:S07]  /*67d0*/  IMAD R164, R9, R154, RZ ;  /* 0x0000009a09a47224 */ /* 0x000fce00078e02ff */
.L_x_282:
[----:B------:R-:W-:Y:S05]  /*67e0*/  BSYNC B1 ;  /* 0x0000000000017941 */ /* 0x000fea0003800000 */
.L_x_281:
[----:B------:R-:W-:Y:S01]  /*67f0*/  @!P2 IMAD R85, R85, R153, R164 ;  /* 0x000000995555a224 */ /* 0x000fe200078e02a4 */
[----:B------:R-:W-:Y:S04]  /*6800*/  BSSY B1, `(.L_x_283) ;  /* 0x0000006000017945 */ /* 0x000fe80003800000 */
[----:B------:R0:W-:Y:S01]  /*6810*/  @!P2 STG.E.U8 desc[UR36][R6.64+0x79], R85 ;  /* 0x000079550600a986 */ /* 0x0001e2000c101124 */
[----:B------:R-:W-:Y:S05]  /*6820*/  @P5 BRA `(.L_x_284) ;  /* 0x00000000000c5947 */ /* 0x000fea0003800000 */
[----:B--2---:R-:W2:Y:S02]  /*6830*/  LDG.E.U8 R155, desc[UR36][R12.64+0x78] ;  /* 0x000078240c9b7981 */ /* 0x004ea4000c1e1100 */
[----:B--2---:R-:W-:-:S05]  /*6840*/  PRMT R5, R155, 0x8880, RZ ;  /* 0x000088809b057816 */ /* 0x004fca00000000ff */
[----:B------:R-:W-:-:S07]  /*6850*/  IMAD R164, R5, R154, RZ ;  /* 0x0000009a05a47224 */ /* 0x000fce00078e02ff */
.L_x_284:
[----:B------:R-:W-:Y:S05]  /*6860*/  BSYNC B1 ;  /* 0x0000000000017941 */ /* 0x000fea0003800000 */
.L_x_283:
[----:B------:R-:W-:Y:S01]  /*6870*/  @!P5 IMAD R5, R86, R153, R164 ;  /* 0x000000995605d224 */ /* 0x000fe200078e02a4 */
[----:B------:R-:W-:Y:S01]  /*6880*/  ISETP.LT.OR P0, PT, R3, 0x7a, !P0 ;  /* 0x0000007a0300780c */ /* 0x000fe20004701670 */
[----:B------:R-:W-:Y:S03]  /*6890*/  BSSY B1, `(.L_x_285) ;  /* 0x0000006000017945 */ /* 0x000fe60003800000 */
[----:B------:R0:W-:Y:S09]  /*68a0*/  @!P5 STG.E.U8 desc[UR36][R10.64+0x78], R5 ;  /* 0x000078050a00d986 */ /* 0x0001f2000c101124 */
[----:B------:R-:W-:Y:S05]  /*68b0*/  @P0 BRA `(.L_x_286) ;  /* 0x00000000000c0947 */ /* 0x000fea0003800000 */
[----:B--2---:R-:W2:Y:S02]  /*68c0*/  LDG.E.U8 R155, desc[UR36][R12.64+0x79] ;  /* 0x000079240c9b7981 */ /* 0x004ea4000c1e1100 */
[----:B--2---:R-:W-:-:S05]  /*68d0*/  PRMT R3, R155, 0x8880, RZ ;  /* 0x000088809b037816 */ /* 0x004fca00000000ff */
[----:B------:R-:W-:-:S07]  /*68e0*/  IMAD R164, R3, R154, RZ ;  /* 0x0000009a03a47224 */ /* 0x000fce00078e02ff */
.L_x_286:
[----:B------:R-:W-:Y:S05]  /*68f0*/  BSYNC B1 ;  /* 0x0000000000017941 */ /* 0x000fea0003800000 */
.L_x_285:
[----:B------:R-:W-:Y:S01]  /*6900*/  IMAD R87, R87, R153, R164 ;  /* 0x0000009957577224 */ /* 0x000fe200078e02a4 */
[----:B------:R-:W-:Y:S06]  /*6910*/  @P0 BRA `(.L_x_287) ;  /* 0x0000001800180947 */ /* 0x000fec0003800000 */
[----:B------:R0:W-:Y:S01]  /*6920*/  STG.E.U8 desc[UR36][R10.64+0x79], R87 ;  /* 0x000079570a007986 */ /* 0x0001e2000c101124 */
[----:B------:R-:W-:Y:S05]  /*6930*/  BRA `(.L_x_287) ;  /* 0x0000001800107947 */ /* 0x000fea0003800000 */
.L_x_30:
[C---:B------:R-:W-:Y:S02]  /*6940*/  ISETP.GE.AND P2, PT, R0.reuse, 0x1, PT ;  /* 0x000000010000780c */ /* 0x040fe40003f46270 */
[----:B------:R-:W-:Y:S02]  /*6950*/  ISETP.GE.AND P0, PT, R0, 0x9, PT ;  /* 0x000000090000780c */ /* 0x000fe40003f06270 */
[C---:B------:R-:W-:Y:S02]  /*6960*/  ISETP.LT.OR P3, PT, R3.reuse, 0x1, !P2 ;  /* 0x000000010300780c */ /* 0x040fe40005761670 */
[C---:B------:R-:W-:Y:S02]  /*6970*/  ISETP.LT.OR P5, PT, R3.reuse, 0x2, !P2 ;  /* 0x000000020300780c */ /* 0x040fe400057a1670 */
[C---:B------:R-:W-:Y:S02]  /*6980*/  ISETP.LT.OR P1, PT, R3.reuse, 0x1, !P0 ;  /* 0x000000010300780c */ /* 0x040fe40004721670 */
[----:B------:R-:W-:-:S07]  /*6990*/  ISETP.LT.OR P4, PT, R3, 0x2, !P0 ;  /* 0x000000020300780c */ /* 0x000fce0004781670 */
[-C--:B------:R-:W-:Y:S02]  /*69a0*/  @!P3 IMAD R5, R88, R153.reuse, RZ ;  /* 0x000000995805b224 */ /* 0x080fe400078e02ff */
[-C--:B------:R-:W-:Y:S02]  /*69b0*/  @!P5 IMAD R89, R89, R153.reuse, RZ ;  /* 0x000000995959d224 */ /* 0x080fe400078e02ff */
[-C--:B------:R-:W-:Y:S01]  /*69c0*/  @!P1 IMAD R13, R90, R153.reuse, RZ ;  /* 0x000000995a0d9224 */ /* 0x080fe200078e02ff */
[----:B------:R0:W-:Y:S01]  /*69d0*/  @!P3 STG.E.U8 desc[UR36][R158.64], R5 ;  /* 0x000000059e00b986 */ /* 0x0001e2000c101124 */
[----:B------:R-:W-:Y:S01]  /*69e0*/  ISETP.LT.OR P3, PT, R3, 0x9, !P2 ;  /* 0x000000090300780c */ /* 0x000fe20005761670 */
[----:B------:R-:W-:Y:S02]  /*69f0*/  @!P4 IMAD R91, R91, R153, RZ ;  /* 0x000000995b5bc224 */ /* 0x000fe400078e02ff */
[----:B------:R-:W-:Y:S01]  /*6a00*/  @!P5 STG.E.U8 desc[UR36][R158.64+0x1], R89 ;  /* 0x000001599e00d986 */ /* 0x000fe2000c101124 */
[----:B------:R-:W-:-:S03]  /*6a10*/  ISETP.LT.OR P5, PT, R3, 0xa, !P2 ;  /* 0x0000000a0300780c */ /* 0x000fc600057a1670 */
[----:B------:R1:W-:Y:S01]  /*6a20*/  @!P1 STG.E.U8 desc[UR36][R8.64], R13 ;  /* 0x0000000d08009986 */ /* 0x0003e2000c101124 */
[----:B------:R-:W-:-:S03]  /*6a30*/  ISETP.LT.OR P1, PT, R3, 0x9, !P0 ;  /* 0x000000090300780c */ /* 0x000fc60004721670 */
[----:B------:R-:W-:Y:S01]  /*6a40*/  @!P4 STG.E.U8 desc[UR36][R8.64+0x1], R91 ;  /* 0x0000015b0800c986 */ /* 0x000fe2000c101124 */
[----:B------:R-:W-:Y:S01]  /*6a50*/  ISETP.LT.OR P4, PT, R3, 0xa, !P0 ;  /* 0x0000000a0300780c */ /* 0x000fe20004781670 */
[----:B------:R-:W-:-:S04]  /*6a60*/  @!P3 IMAD R15, R92, R153, RZ ;  /* 0x000000995c0fb224 */ /* 0x000fc800078e02ff */
[-C--:B------:R-:W-:Y:S01]  /*6a70*/  @!P5 IMAD R93, R93, R153.reuse, RZ ;  /* 0x000000995d5dd224 */ /* 0x080fe200078e02ff */
[----:B------:R3:W-:Y:S01]  /*6a80*/  @!P3 STG.E.U8 desc[UR36][R158.64+0x8], R15 ;  /* 0x0000080f9e00b986 */ /* 0x0007e2000c101124 */
[C---:B------:R-:W-:Y:S02]  /*6a90*/  ISETP.LT.OR P3, PT, R3.reuse, 0x11, !P2 ;  /* 0x000000110300780c */ /* 0x040fe40005761670 */
[-C--:B0-----:R-:W-:Y:S01]  /*6aa0*/  @!P1 IMAD R5, R94, R153.reuse, RZ ;  /* 0x000000995e059224 */ /* 0x081fe200078e02ff */
[----:B------:R-:W-:Y:S01]  /*6ab0*/  @!P5 STG.E.U8 desc[UR36][R158.64+0x9], R93 ;  /* 0x0000095d9e00d986 */ /* 0x000fe2000c101124 */
[----:B------:R-:W-:Y:S02]  /*6ac0*/  ISETP.LT.OR P5, PT, R3, 0x12, !P2 ;  /* 0x000000120300780c */ /* 0x000fe400057a1670 */
[----:B------:R-:W-:Y:S01]  /*6ad0*/  @!P4 IMAD R95, R95, R153, RZ ;  /* 0x000000995f5fc224 */ /* 0x000fe200078e02ff */
[----:B------:R0:W-:Y:S01]  /*6ae0*/  @!P1 STG.E.U8 desc[UR36][R8.64+0x8], R5 ;  /* 0x0000080508009986 */ /* 0x0001e2000c101124 */
[----:B------:R-:W-:-:S03]  /*6af0*/  ISETP.LT.OR P1, PT, R3, 0x11, !P0 ;  /* 0x000000110300780c */ /* 0x000fc60004721670 */
[----:B------:R-:W-:Y:S01]  /*6b00*/  @!P4 STG.E.U8 desc[UR36][R8.64+0x9], R95 ;  /* 0x0000095f0800c986 */ /* 0x000fe2000c101124 */
[----:B------:R-:W-:Y:S01]  /*6b10*/  ISETP.LT.OR P4, PT, R3, 0x12, !P0 ;  /* 0x000000120300780c */ /* 0x000fe20004781670 */
[----:B-1----:R-:W-:-:S04]  /*6b20*/  @!P3 IMAD R13, R96, R153, RZ ;  /* 0x00000099600db224 */ /* 0x002fc800078e02ff */
[-C--:B------:R-:W-:Y:S01]  /*6b30*/  @!P5 IMAD R97, R97, R153.reuse, RZ ;  /* 0x000000996161d224 */ /* 0x080fe200078e02ff */
[----:B------:R1:W-:Y:S01]  /*6b40*/  @!P3 STG.E.U8 desc[UR36][R158.64+0x10], R13 ;  /* 0x0000100d9e00b986 */ /* 0x0003e2000c101124 */
[C---:B------:R-:W-:Y:S02]  /*6b50*/  ISETP.LT.OR P3, PT, R3.reuse, 0x19, !P2 ;  /* 0x000000190300780c */ /* 0x040fe40005761670 */
[-C--:B---3--:R-:W-:Y:S01]  /*6b60*/  @!P1 IMAD R15, R98, R153.reuse, RZ ;  /* 0x00000099620f9224 */ /* 0x088fe200078e02ff */
[----:B------:R-:W-:Y:S01]  /*6b70*/  @!P5 STG.E.U8 desc[UR36][R158.64+0x11], R97 ;  /* 0x000011619e00d986 */ /* 0x000fe2000c101124 */
[----:B------:R-:W-:Y:S02]  /*6b80*/  ISETP.LT.OR P5, PT, R3, 0x1a, !P2 ;  /* 0x0000001a0300780c */ /* 0x000fe400057a1670 */
[----:B------:R-:W-:Y:S01]  /*6b90*/  @!P4 IMAD R99, R99, R153, RZ ;  /* 0x000000996363c224 */ /* 0x000fe200078e02ff */
[----:B------:R3:W-:Y:S01]  /*6ba0*/  @!P1 STG.E.U8 desc[UR36][R8.64+0x10], R15 ;  /* 0x0000100f08009986 */ /* 0x0007e2000c101124 */
[----:B------:R-:W-:-:S03]  /*6bb0*/  ISETP.LT.OR P1, PT, R3, 0x19, !P0 ;  /* 0x000000190300780c */ /* 0x000fc60004721670 */
[----:B------:R-:W-:Y:S01]  /*6bc0*/  @!P4 STG.E.U8 desc[UR36][R8.64+0x11], R99 ;  /* 0x000011630800c986 */ /* 0x000fe2000c101124 */
[----:B------:R-:W-:Y:S01]  /*6bd0*/  ISETP.LT.OR P4, PT, R3, 0x1a, !P0 ;  /* 0x0000001a0300780c */ /* 0x000fe20004781670 */
[----:B0-----:R-:W-:-:S04]  /*6be0*/  @!P3 IMAD R5, R100, R153, RZ ;  /* 0x000000996405b224 */ /* 0x001fc800078e02ff */
[-C--:B------:R-:W-:Y:S01]  /*6bf0*/  @!P5 IMAD R101, R101, R153.reuse, RZ ;  /* 0x000000996565d224 */ /* 0x080fe200078e02ff */
[----:B------:R0:W-:Y:S01]  /*6c00*/  @!P3 STG.E.U8 desc[UR36][R158.64+0x18], R5 ;  /* 0x000018059e00b986 */ /* 0x0001e2000c101124 */
[C---:B------:R-:W-:Y:S02]  /*6c10*/  ISETP.LT.OR P3, PT, R3.reuse, 0x21, !P2 ;  /* 0x000000210300780c */ /* 0x040fe40005761670 */
[-C--:B-1----:R-:W-:Y:S01]  /*6c20*/  @!P1 IMAD R13, R102, R153.reuse, RZ ;  /* 0x00000099660d9224 */ /* 0x082fe200078e02ff */
[----:B------:R-:W-:Y:S01]  /*6c30*/  @!P5 STG.E.U8 desc[UR36][R158.64+0x19], R101 ;  /* 0x000019659e00d986 */ /* 0x000fe2000c101124 */
[----:B------:R-:W-:Y:S02]  /*6c40*/  ISETP.LT.OR P5, PT, R3, 0x22, !P2 ;  /* 0x000000220300780c */ /* 0x000fe400057a1670 */
[----:B------:R-:W-:Y:S01]  /*6c50*/  @!P4 IMAD R103, R103, R153, RZ ;  /* 0x000000996767c224 */ /* 0x000fe200078e02ff */
[----:B------:R1:W-:Y:S01]  /*6c60*/  @!P1 STG.E.U8 desc[UR36][R8.64+0x18], R13 ;  /* 0x0000180d08009986 */ /* 0x0003e2000c101124 */
[----:B------:R-:W-:-:S03]  /*6c70*/  ISETP.LT.OR P1, PT, R3, 0x21, !P0 ;  /* 0x000000210300780c */ /* 0x000fc60004721670 */
[----:B------:R-:W-:Y:S01]  /*6c80*/  @!P4 STG.E.U8 desc[UR36][R8.64+0x19], R103 ;  /* 0x000019670800c986 */ /* 0x000fe2000c101124 */
[----:B------:R-:W-:Y:S01]  /*6c90*/  ISETP.LT.OR P4, PT, R3, 0x22, !P0 ;  /* 0x000000220300780c */ /* 0x000fe20004781670 */
[----:B---3--:R-:W-:-:S04]  /*6ca0*/  @!P3 IMAD R15, R104, R153, RZ ;  /* 0x00000099680fb224 */ /* 0x008fc800078e02ff */
        /* <DEDUP_REMOVED lines=128> */
[----:B------:R-:W-:-:S02]  /*74b0*/  ISETP.GE.AND P1, PT, R0, 0x81, PT ;  /* 0x000000810000780c */ /* 0x000fc40003f26270 */
[C---:B------:R-:W-:Y:S01]  /*74c0*/  ISETP.LT.OR P5, PT, R3.reuse, 0x79, !P0 ;  /* 0x000000790300780c */ /* 0x040fe200047a1670 */
[----:B------:R-:W-:Y:S01]  /*74d0*/  @!P4 STG.E.U8 desc[UR36][R8.64+0x71], R147 ;  /* 0x000071930800c986 */ /* 0x000fe2000c101124 */
[C---:B------:R-:W-:Y:S01]  /*74e0*/  ISETP.LT.OR P0, PT, R3.reuse, 0x7a, !P0 ;  /* 0x0000007a0300780c */ /* 0x040fe20004701670 */
[----:B0-----:R-:W-:Y:S01]  /*74f0*/  @!P3 IMAD R5, R148, R153, RZ ;  /* 0x000000999405b224 */ /* 0x001fe200078e02ff */
[----:B------:R-:W-:-:S03]  /*7500*/  ISETP.LT.OR P4, PT, R3, 0x1, !P1 ;  /* 0x000000010300780c */ /* 0x000fc60004f81670 */
[----:B------:R-:W-:Y:S01]  /*7510*/  @!P2 IMAD R149, R149, R153, RZ ;  /* 0x000000999595a224 */ /* 0x000fe200078e02ff */
[----:B------:R0:W-:Y:S01]  /*7520*/  @!P3 STG.E.U8 desc[UR36][R158.64+0x78], R5 ;  /* 0x000078059e00b986 */ /* 0x0001e2000c101124 */
[----:B------:R-:W-:-:S03]  /*7530*/  ISETP.LT.OR P3, PT, R3, 0x2, !P1 ;  /* 0x000000020300780c */ /* 0x000fc60004f61670 */
[----:B------:R-:W-:Y:S01]  /*7540*/  @!P2 STG.E.U8 desc[UR36][R158.64+0x79], R149 ;  /* 0x000079959e00a986 */ /* 0x000fe2000c101124 */
[-C--:B-1----:R-:W-:Y:S01]  /*7550*/  @!P5 IMAD R13, R150, R153.reuse, RZ ;  /* 0x00000099960dd224 */ /* 0x082fe200078e02ff */
[----:B------:R-:W-:Y:S01]  /*7560*/  ISETP.GE.AND P2, PT, R0, 0x89, PT ;  /* 0x000000890000780c */ /* 0x000fe20003f46270 */
[-C--:B------:R-:W-:Y:S02]  /*7570*/  @!P0 IMAD R151, R151, R153.reuse, RZ ;  /* 0x0000009997978224 */ /* 0x080fe400078e02ff */
[----:B---3--:R-:W-:Y:S01]  /*7580*/  @!P4 IMAD R15, R24, R153, RZ ;  /* 0x00000099180fc224 */ /* 0x008fe200078e02ff */
[----:B------:R1:W-:Y:S01]  /*7590*/  @!P5 STG.E.U8 desc[UR36][R8.64+0x78], R13 ;  /* 0x0000780d0800d986 */ /* 0x0003e2000c101124 */
[----:B------:R-:W-:-:S03]  /*75a0*/  ISETP.LT.OR P5, PT, R3, 0x1, !P2 ;  /* 0x000000010300780c */ /* 0x000fc600057a1670 */
[----:B------:R-:W-:Y:S01]  /*75b0*/  @!P3 IMAD R25, R25, R153, RZ ;  /* 0x000000991919b224 */ /* 0x000fe200078e02ff */
[----:B------:R-:W-:Y:S01]  /*75c0*/  @!P0 STG.E.U8 desc[UR36][R8.64+0x79], R151 ;  /* 0x0000799708008986 */ /* 0x000fe2000c101124 */
[----:B------:R-:W-:-:S03]  /*75d0*/  ISETP.LT.OR P0, PT, R3, 0x2, !P2 ;  /* 0x000000020300780c */ /* 0x000fc60005701670 */
[----:B------:R-:W-:Y:S01]  /*75e0*/  @!P4 STG.E.U8 desc[UR36][R6.64], R15 ;  /* 0x0000000f0600c986 */ /* 0x000fe2000c101124 */
        /* <DEDUP_REMOVED lines=19> */
[-C--:B------:R-:W-:Y:S01]  /*7720*/  @!P4 IMAD R9, R32, R153.reuse, RZ ;  /* 0x000000992009c224 */ /* 0x080fe200078e02ff */
        /* <DEDUP_REMOVED lines=127> */
[----:B-1----:R-:W-:-:S04]  /*7f20*/  @!P5 IMAD R13, R74, R153, RZ ;  /* 0x000000994a0dd224 */ /* 0x002fc800078e02ff */
        /* <DEDUP_REMOVED lines=12> */
[----:B------:R-:W-:-:S04]  /*7ff0*/  @!P0 IMAD R9, R78, R153, RZ ;  /* 0x000000994e098224 */ /* 0x000fc800078e02ff */
[-C--:B------:R-:W-:Y:S01]  /*8000*/  @!P4 IMAD R79, R79, R153.reuse, RZ ;  /* 0x000000994f4fc224 */ /* 0x080fe200078e02ff */
[----:B------:R1:W-:Y:S01]  /*8010*/  @!P0 STG.E.U8 desc[UR36][R10.64+0x68], R9 ;  /* 0x000068090a008986 */ /* 0x0003e2000c101124 */
[----:B------:R-:W-:Y:S02]  /*8020*/  ISETP.LT.OR P0, PT, R3, 0x71, !P2 ;  /* 0x000000710300780c */ /* 0x000fe40005701670 */
[----:B------:R-:W-:Y:S01]  /*8030*/  @!P3 IMAD R81, R81, R153, RZ ;  /* 0x000000995151b224 */ /* 0x000fe200078e02ff */
[----:B------:R3:W-:Y:S01]  /*8040*/  @!P4 STG.E.U8 desc[UR36][R10.64+0x69], R79 ;  /* 0x0000694f0a00c986 */ /* 0x0007e2000c101124 */
[----:B------:R-:W-:-:S03]  /*8050*/  ISETP.LT.OR P4, PT, R3, 0x72, !P2 ;  /* 0x000000720300780c */ /* 0x000fc60005781670 */
[----:B------:R3:W-:Y:S01]  /*8060*/  @!P3 STG.E.U8 desc[UR36][R6.64+0x71], R81 ;  /* 0x000071510600b986 */ /* 0x0007e2000c101124 */
[C---:B------:R-:W-:Y:S02]  /*8070*/  ISETP.LT.OR P3, PT, R3.reuse, 0x79, !P1 ;  /* 0x000000790300780c */ /* 0x040fe40004f61670 */
[C---:B------:R-:W-:Y:S01]  /*8080*/  ISETP.LT.OR P1, PT, R3.reuse, 0x7a, !P1 ;  /* 0x0000007a0300780c */ /* 0x040fe20004f21670 */
[----:B------:R3:W-:Y:S01]  /*8090*/  @!P5 STG.E.U8 desc[UR36][R6.64+0x70], R13 ;  /* 0x0000700d0600d986 */ /* 0x0007e2000c101124 */
[C---:B------:R-:W-:Y:S02]  /*80a0*/  ISETP.LT.OR P5, PT, R3.reuse, 0x79, !P2 ;  /* 0x000000790300780c */ /* 0x040fe400057a1670 */
[----:B------:R-:W-:Y:S01]  /*80b0*/  ISETP.LT.OR P2, PT, R3, 0x7a, !P2 ;  /* 0x0000007a0300780c */ /* 0x000fe20005741670 */
[-C--:B------:R-:W-:Y:S02]  /*80c0*/  @!P0 IMAD R3, R82, R153.reuse, RZ ;  /* 0x0000009952038224 */ /* 0x080fe400078e02ff */
[----:B------:R-:W-:-:S03]  /*80d0*/  @!P4 IMAD R83, R83, R153, RZ ;  /* 0x000000995353c224 */ /* 0x000fc600078e02ff */
[----:B------:R3:W-:Y:S01]  /*80e0*/  @!P0 STG.E.U8 desc[UR36][R10.64+0x70], R3 ;  /* 0x000070030a008986 */ /* 0x0007e2000c101124 */
[-C--:B0-----:R-:W-:Y:S02]  /*80f0*/  @!P3 IMAD R5, R84, R153.reuse, RZ ;  /* 0x000000995405b224 */ /* 0x081fe400078e02ff */
[-C--:B------:R-:W-:Y:S01]  /*8100*/  @!P1 IMAD R85, R85, R153.reuse, RZ ;  /* 0x0000009955559224 */ /* 0x080fe200078e02ff */
[----:B------:R3:W-:Y:S01]  /*8110*/  @!P4 STG.E.U8 desc[UR36][R10.64+0x71], R83 ;  /* 0x000071530a00c986 */ /* 0x0007e2000c101124 */
[-C--:B-1----:R-:W-:Y:S02]  /*8120*/  @!P5 IMAD R9, R86, R153.reuse, RZ ;  /* 0x000000995609d224 */ /* 0x082fe400078e02ff */
[----:B------:R-:W-:Y:S01]  /*8130*/  @!P2 IMAD R87, R87, R153, RZ ;  /* 0x000000995757a224 */ /* 0x000fe200078e02ff */
[----:B------:R3:W-:Y:S04]  /*8140*/  @!P3 STG.E.U8 desc[UR36][R6.64+0x78], R5 ;  /* 0x000078050600b986 */ /* 0x0007e8000c101124 */
[----:B------:R3:W-:Y:S04]  /*8150*/  @!P1 STG.E.U8 desc[UR36][R6.64+0x79], R85 ;  /* 0x0000795506009986 */ /* 0x0007e8000c101124 */
[----:B------:R3:W-:Y:S04]  /*8160*/  @!P5 STG.E.U8 desc[UR36][R10.64+0x78], R9 ;  /* 0x000078090a00d986 */ /* 0x0007e8000c101124 */
[----:B------:R3:W-:Y:S02]  /*8170*/  @!P2 STG.E.U8 desc[UR36][R10.64+0x79], R87 ;  /* 0x000079570a00a986 */ /* 0x0007e4000c101124 */
.L_x_287:
[----:B------:R-:W-:Y:S05]  /*8180*/  BSYNC B0 ;  /* 0x0000000000007941 */ /* 0x000fea0003800000 */
.L_x_29:
[----:B------:R-:W-:Y:S01]  /*8190*/  ULDC UR4, c[0x0][0xc] ;  /* 0x0000030000047ab9 */ /* 0x000fe20000000800 */
[----:B------:R-:W-:Y:S01]  /*81a0*/  ULDC UR5, c[0x0][0x10] ;  /* 0x0000040000057ab9 */ /* 0x000fe20000000800 */
[----:B---3--:R-:W3:Y:S01]  /*81b0*/  LDC R3, c[0x0][0x14] ;  /* 0x00000500ff037b82 */ /* 0x008ee20000000800 */
[----:B------:R-:W-:Y:S01]  /*81c0*/  UIMAD.WIDE.U32 UR4, UR4, UR5, URZ ;  /* 0x00000005040472a5 */ /* 0x000fe2000f8e003f */
[----:B------:R-:W-:Y:S01]  /*81d0*/  PRMT R0, RZ, 0x7610, R0 ;  /* 0x00007610ff007816 */ /* 0x000fe20000000000 */
[----:B------:R-:W-:Y:S02]  /*81e0*/  IMAD.MOV.U32 R23, RZ, RZ, -0x1 ;  /* 0xffffffffff177424 */ /* 0x000fe400078e00ff */
[----:B------:R-:W-:Y:S02]  /*81f0*/  IMAD.MOV.U32 R22, RZ, RZ, -0x1 ;  /* 0xffffffffff167424 */ /* 0x000fe400078e00ff */
[----:B---3--:R-:W-:-:S04]  /*8200*/  IMAD.WIDE.U32 R16, R3, UR4, R16 ;  /* 0x0000000403107c25 */ /* 0x008fc8000f8e0010 */
[----:B------:R-:W-:Y:S01]  /*8210*/  IMAD R3, R3, UR5, RZ ;  /* 0x0000000503037c24 */ /* 0x000fe2000f8e02ff */
[----:B------:R-:W-:Y:S02]  /*8220*/  ULDC.64 UR4, c[0x0][0x650] ;  /* 0x0001940000047ab9 */ /* 0x000fe40000000a00 */
[----:B------:R-:W-:Y:S01]  /*8230*/  ISETP.GE.U32.AND P0, PT, R16, UR4, PT ;  /* 0x0000000410007c0c */ /* 0x000fe2000bf06070 */
[----:B------:R-:W-:-:S05]  /*8240*/  IMAD.IADD R17, R17, 0x1, R3 ;  /* 0x0000000111117824 */ /* 0x000fca00078e0203 */
[----:B------:R-:W-:-:S13]  /*8250*/  ISETP.GE.U32.AND.EX P0, PT, R17, UR5, PT, P0 ;  /* 0x0000000511007c0c */ /* 0x000fda000bf06100 */
[----:B------:R-:W-:Y:S05]  /*8260*/  @P0 BRA `(.L_x_288) ;  /* 0x0000000400640947 */ /* 0x000fea0003800000 */
[----:B------:R-:W3:Y:S01]  /*8270*/  S2R R12, SR_CTAID.X ;  /* 0x00000000000c7919 */ /* 0x000ee20000002500 */
[----:B0-----:R-:W0:Y:S01]  /*8280*/  LDC.64 R10, c[0x0][0x628] ;  /* 0x00018a00ff0a7b82 */ /* 0x001e220000000a00 */
[----:B------:R-:W-:Y:S01]  /*8290*/  ULDC UR4, c[0x0][0x150] ;  /* 0x0000540000047ab9 */ /* 0x000fe20000000800 */
[----:B------:R-:W-:Y:S01]  /*82a0*/  IMAD.MOV.U32 R8, RZ, RZ, R16 ;  /* 0x000000ffff087224 */ /* 0x000fe200078e0010 */
[----:B------:R-:W0:Y:S01]  /*82b0*/  S2R R23, SR_CTAID.Y ;  /* 0x0000000000177919 */ /* 0x000e220000002600 */
[----:B------:R-:W-:-:S04]  /*82c0*/  IMAD.MOV.U32 R9, RZ, RZ, R17 ;  /* 0x000000ffff097224 */ /* 0x000fc800078e0011 */
[----:B------:R-:W1:Y:S08]  /*82d0*/  LDC R21, c[0x0][0x144] ;  /* 0x00005100ff157b82 */ /* 0x000e700000000800 */
[----:B------:R-:W1:Y:S08]  /*82e0*/  LDC R0, c[0x0][0x630] ;  /* 0x00018c00ff007b82 */ /* 0x000e700000000800 */
[----:B------:R-:W1:Y:S01]  /*82f0*/  LDC.64 R14, c[0x0][0x620] ;  /* 0x00018800ff0e7b82 */ /* 0x000e620000000a00 */
[----:B0-----:R-:W-:-:S04]  /*8300*/  ISETP.NE.U32.AND P0, PT, R10, RZ, PT ;  /* 0x000000ff0a00720c */ /* 0x001fc80003f05070 */
[----:B------:R-:W-:Y:S02]  /*8310*/  ISETP.NE.AND.EX P0, PT, R11, RZ, PT, P0 ;  /* 0x000000ff0b00720c */ /* 0x000fe40003f05300 */
[----:B---3--:R-:W-:-:S05]  /*8320*/  I2FP.F32.U32 R3, R12 ;  /* 0x0000000c00037245 */ /* 0x008fca0000201000 */
[----:B------:R-:W-:-:S04]  /*8330*/  FMUL R3, R3, UR4 ;  /* 0x0000000403037c20 */ /* 0x000fc80008400000 */
[----:B------:R0:W3:Y:S02]  /*8340*/  F2I.U32.TRUNC.NTZ R20, R3 ;  /* 0x0000000300147305 */ /* 0x0000e4000020f000 */
[----:B------:R-:W-:Y:S05]  /*8350*/  @!P0 BRA `(.L_x_289) ;  /* 0x0000000000288947 */ /* 0x000fea0003800000 */
[----:B0-----:R-:W0:Y:S02]  /*8360*/  LDC R3, c[0x0][0x634] ;  /* 0x00018d00ff037b82 */ /* 0x001e240000000800 */
[----:B0-----:R-:W-:-:S05]  /*8370*/  IADD3 R3, P0, R16, R3, RZ ;  /* 0x0000000310037210 */ /* 0x001fca0007f1e0ff */
[----:B------:R-:W-:-:S04]  /*8380*/  IMAD.X R13, RZ, RZ, R17, P0 ;  /* 0x000000ffff0d7224 */ /* 0x000fc800000e0611 */
[----:B------:R-:W-:-:S04]  /*8390*/  IMAD.WIDE.U32 R4, R13, R10, RZ ;  /* 0x0000000a0d047225 */ /* 0x000fc800078e00ff */
[----:B-1----:R-:W-:-:S04]  /*83a0*/  IMAD.WIDE.U32 R6, P0, R3, R11, R4 ;  /* 0x0000000b03067225 */ /* 0x002fc80007800004 */
[----:B------:R-:W-:-:S04]  /*83b0*/  IMAD.WIDE.U32 R4, R3, R10, RZ ;  /* 0x0000000a03047225 */ /* 0x000fc800078e00ff */
[----:B------:R-:W-:Y:S01]  /*83c0*/  IMAD.X R9, RZ, RZ, RZ, P0 ;  /* 0x000000ffff097224 */ /* 0x000fe200000e06ff */
[----:B------:R-:W-:Y:S01]  /*83d0*/  IADD3 RZ, P0, R5, R6, RZ ;  /* 0x0000000605ff7210 */ /* 0x000fe20007f1e0ff */
[----:B------:R-:W-:-:S04]  /*83e0*/  IMAD.MOV.U32 R8, RZ, RZ, R7 ;  /* 0x000000ffff087224 */ /* 0x000fc800078e0007 */
[----:B------:R-:W-:-:S08]  /*83f0*/  IMAD.WIDE.U32.X R8, R13, R11, R8, P0 ;  /* 0x0000000b0d087225 */ /* 0x000fd000000e0408 */
.L_x_289:
[----:B------:R-:W2:Y:S01]  /*8400*/  LDC.64 R26, c[0x0][0x640] ;  /* 0x00019000ff1a7b82 */ /* 0x000ea20000000a00 */
[-CC-:B-1----:R-:W-:Y:S01]  /*8410*/  SHF.R.U64 R22, R8, R0.reuse, R9.reuse ;  /* 0x0000000008167219 */ /* 0x182fe20000001209 */
[----:B---3--:R-:W-:Y:S01]  /*8420*/  IMAD.MOV R20, RZ, RZ, -R20 ;  /* 0x000000ffff147224 */ /* 0x008fe200078e0a14 */
[----:B------:R-:W-:Y:S01]  /*8430*/  SHF.R.U32.HI R0, RZ, R0, R9 ;  /* 0x00000000ff007219 */ /* 0x000fe20000011609 */
[----:B------:R-:W-:Y:S01]  /*8440*/  ULDC UR4, c[0x0][0x154] ;  /* 0x0000550000047ab9 */ /* 0x000fe20000000800 */
[----:B0-----:R-:W-:Y:S01]  /*8450*/  IADD3 R3, P0, RZ, -R22, RZ ;  /* 0x80000016ff037210 */ /* 0x001fe20007f1e0ff */
[----:B------:R-:W-:Y:S02]  /*8460*/  IMAD R21, R21, R20, R12 ;  /* 0x0000001415157224 */ /* 0x000fe400078e020c */
[----:B------:R-:W0:Y:S01]  /*8470*/  LDC R6, c[0x0][0x618] ;  /* 0x00018600ff067b82 */ /* 0x000e220000000800 */
[----:B------:R-:W-:Y:S02]  /*8480*/  IMAD.MOV.U32 R7, RZ, RZ, 0x1 ;  /* 0x00000001ff077424 */ /* 0x000fe400078e00ff */
[----:B------:R-:W-:-:S04]  /*8490*/  IMAD.X R5, RZ, RZ, ~R0, P0 ;  /* 0x000000ffff057224 */ /* 0x000fc800000e0e00 */
[-C--:B------:R-:W-:Y:S01]  /*84a0*/  IMAD R0, R5, R14.reuse, RZ ;  /* 0x0000000e05007224 */ /* 0x080fe200078e02ff */
[----:B------:R-:W1:Y:S01]  /*84b0*/  LDC R8, c[0x0][0x608] ;  /* 0x00018200ff087b82 */ /* 0x000e620000000800 */
[----:B------:R-:W-:-:S04]  /*84c0*/  IMAD.WIDE.U32 R4, R3, R14, R16 ;  /* 0x0000000e03047225 */ /* 0x000fc800078e0010 */
[----:B------:R-:W-:Y:S01]  /*84d0*/  IMAD R3, R3, R15, R0 ;  /* 0x0000000f03037224 */ /* 0x000fe200078e0200 */
[----:B------:R-:W-:Y:S02]  /*84e0*/  I2FP.F32.U32 R0, R23 ;  /* 0x0000001700007245 */ /* 0x000fe40000201000 */
[----:B------:R-:W3:Y:S01]  /*84f0*/  LDC R24, c[0x0][0x658] ;  /* 0x00019600ff187b82 */ /* 0x000ee20000000800 */
[----:B------:R-:W-:Y:S01]  /*8500*/  IMAD.IADD R3, R5, 0x1, R3 ;  /* 0x0000000105037824 */ /* 0x000fe200078e0203 */
[----:B--2---:R-:W-:Y:S01]  /*8510*/  ISETP.NE.U32.AND P0, PT, R26, RZ, PT ;  /* 0x000000ff1a00720c */ /* 0x004fe20003f05070 */
[----:B------:R-:W-:Y:S01]  /*8520*/  FMUL R0, R0, UR4 ;  /* 0x0000000400007c20 */ /* 0x000fe20008400000 */
[----:B------:R-:W-:Y:S02]  /*8530*/  IMAD.MOV.U32 R5, RZ, RZ, -0x1 ;  /* 0xffffffffff057424 */ /* 0x000fe400078e00ff */
[----:B------:R-:W-:Y:S01]  /*8540*/  ISETP.NE.AND.EX P0, PT, R27, RZ, PT, P0 ;  /* 0x000000ff1b00720c */ /* 0x000fe20003f05300 */
[----:B------:R2:W2:Y:S01]  /*8550*/  F2I.U32.TRUNC.NTZ R13, R0 ;  /* 0x00000000000d7305 */ /* 0x0004a2000020f000 */
[----:B------:R-:W2:Y:S01]  /*8560*/  LDC R20, c[0x0][0x148] ;  /* 0x00005200ff147b82 */ /* 0x000ea20000000800 */
[----:B0-----:R-:W-:-:S02]  /*8570*/  SHF.R.U64 R12, R4, R6, R3 ;  /* 0x00000006040c7219 */ /* 0x001fc40000001203 */
[----:B------:R-:W-:-:S05]  /*8580*/  SHF.R.U32.HI R3, RZ, R6, R3 ;  /* 0x00000006ff037219 */ /* 0x000fca0000011603 */
[----:B------:R-:W0:Y:S01]  /*8590*/  LDC R15, c[0x0][0x600] ;  /* 0x00018000ff0f7b82 */ /* 0x000e220000000800 */
[-CC-:B-1----:R-:W-:Y:S02]  /*85a0*/  SHF.R.U64 R10, R12, R8.reuse, R3.reuse ;  /* 0x000000080c0a7219 */ /* 0x182fe40000001203 */
[----:B------:R-:W-:-:S05]  /*85b0*/  SHF.R.U32.HI R3, RZ, R8, R3 ;  /* 0x00000008ff037219 */ /* 0x000fca0000011603 */
[----:B------:R-:W1:Y:S01]  /*85c0*/  LDC R28, c[0x0][0x648] ;  /* 0x00019200ff1c7b82 */ /* 0x000e620000000800 */
[-C--:B---3--:R-:W-:Y:S02]  /*85d0*/  SHF.L.U32 R4, R5, R24.reuse, RZ ;  /* 0x0000001805047219 */ /* 0x088fe400000006ff */
[--C-:B------:R-:W-:Y:S02]  /*85e0*/  SHF.R.U64 R14, R10, R24, R3.reuse ;  /* 0x000000180a0e7219 */ /* 0x100fe40000001203 */
[----:B------:R-:W-:Y:S02]  /*85f0*/  LOP3.LUT R25, RZ, R4, RZ, 0x33, !PT ;  /* 0x00000004ff197212 */ /* 0x000fe400078e33ff */
[-C--:B------:R-:W-:Y:S01]  /*8600*/  SHF.R.U32.HI R5, RZ, R24.reuse, R3 ;  /* 0x00000018ff057219 */ /* 0x080fe20000011603 */
[----:B------:R-:W3:Y:S01]  /*8610*/  LDC R29, c[0x0][0x638] ;  /* 0x00018e00ff1d7b82 */ /* 0x000ee20000000800 */
[----:B------:R-:W-:Y:S01]  /*8620*/  SHF.L.U32 R152, R7, R24, RZ ;  /* 0x0000001807987219 */ /* 0x000fe200000006ff */
[----:B------:R-:W-:-:S06]  /*8630*/  IMAD.MOV.U32 R4, RZ, RZ, R14 ;  /* 0x000000ffff047224 */ /* 0x000fcc00078e000e */
[----:B------:R-:W0:Y:S01]  /*8640*/  LDC R30, c[0x0][0x610] ;  /* 0x00018400ff1e7b82 */ /* 0x000e220000000800 */
[----:B------:R-:W-:Y:S05]  /*8650*/  @!P0 BRA `(.L_x_290) ;  /* 0x0000000000288947 */ /* 0x000fea0003800000 */
[----:B------:R-:W4:Y:S02]  /*8660*/  LDC R3, c[0x0][0x64c] ;  /* 0x00019300ff037b82 */ /* 0x000f240000000800 */
[----:B----4-:R-:W-:-:S05]  /*8670*/  IADD3 R3, P0, R14, R3, RZ ;  /* 0x000000030e037210 */ /* 0x010fca0007f1e0ff */
        /* <DEDUP_REMOVED lines=8> */
.L_x_290:
[----:B------:R-:W-:Y:S01]  /*8700*/  ISETP.NE.AND P0, PT, R2, 0x1, PT ;  /* 0x000000010200780c */ /* 0x000fe20003f05270 */
[----:B0-----:R-:W-:Y:S01]  /*8710*/  VIADD R7, R15, 0xffffffff ;  /* 0xffffffff0f077836 */ /* 0x001fe20000000000 */
[----:B-12---:R-:W-:Y:S01]  /*8720*/  SHF.R.U64 R0, R4, R28, R5 ;  /* 0x0000001c04007219 */ /* 0x006fe20000001205 */
[----:B------:R-:W-:Y:S01]  /*8730*/  IMAD.MOV R13, RZ, RZ, -R13 ;  /* 0x000000ffff0d7224 */ /* 0x000fe200078e0a0d */
[----:B------:R-:W-:Y:S01]  /*8740*/  LOP3.LUT R5, R10, R25, RZ, 0xc0, !PT ;  /* 0x000000190a057212 */ /* 0x000fe200078ec0ff */
[----:B------:R-:W-:Y:S02]  /*8750*/  IMAD.MOV.U32 R4, RZ, RZ, 0x1 ;  /* 0x00000001ff047424 */ /* 0x000fe400078e00ff */
[----:B------:R-:W-:Y:S02]  /*8760*/  IMAD.MOV R3, RZ, RZ, -R0 ;  /* 0x000000ffff037224 */ /* 0x000fe400078e0a00 */
[----:B------:R-:W-:Y:S01]  /*8770*/  IMAD R152, R152, R0, R5 ;  /* 0x0000000098987224 */ /* 0x000fe200078e0205 */
[----:B------:R-:W-:Y:S01]  /*8780*/  LOP3.LUT R5, R12, R7, RZ, 0xc0, !PT ;  /* 0x000000070c057212 */ /* 0x000fe200078ec0ff */
[----:B---3--:R-:W-:-:S02]  /*8790*/  IMAD R0, R3, R29, R14 ;  /* 0x0000001d03007224 */ /* 0x008fc400078e020e */
[----:B------:R-:W-:Y:S02]  /*87a0*/  @P0 IMAD R21, R20, R13, R23 ;  /* 0x0000000d14150224 */ /* 0x000fe400078e0217 */
[----:B------:R-:W-:Y:S01]  /*87b0*/  IMAD R3, R0, R15, R5 ;  /* 0x0000000f00037224 */ /* 0x000fe200078e0205 */
[----:B------:R-:W-:Y:S01]  /*87c0*/  PRMT R0, R4, 0x7610, R0 ;  /* 0x0000761004007816 */ /* 0x000fe20000000000 */
[----:B------:R-:W-:-:S05]  /*87d0*/  IMAD R152, R152, R30, R21 ;  /* 0x0000001e98987224 */ /* 0x000fca00078e0215 */
[----:B------:R-:W-:Y:S02]  /*87e0*/  SEL R23, R3, R152, !P0 ;  /* 0x0000009803177207 */ /* 0x000fe40004000000 */
[----:B------:R-:W-:-:S07]  /*87f0*/  SEL R152, R152, R3, !P0 ;  /* 0x0000000398987207 */ /* 0x000fce0004000000 */
.L_x_288:
[----:B------:R-:W-:-:S13]  /*8800*/  LOP3.LUT P0, RZ, R0, 0xff, RZ, 0xc0, !PT ;  /* 0x000000ff00ff7812 */ /* 0x000fda000780c0ff */
[----:B------:R-:W-:Y:S05]  /*8810*/  @P0 BRA `(.L_x_291) ;  /* 0xffffff8400f80947 */ /* 0x000fea000383ffff */
[----:B------:R-:W-:Y:S05]  /*8820*/  EXIT ;  /* 0x000000000000794d */ /* 0x000fea0003800000 */
.L_x_4:
[----:B0-----:R-:W-:Y:S01]  /*8830*/  ULDC.64 UR4, c[0x0][0x650] ;  /* 0x0001940000047ab9 */ /* 0x001fe20000000a00 */
        /* <DEDUP_REMOVED lines=25> */
.L_x_293:
[--C-:B------:R-:W-:Y:S01]  /*89d0*/  SHF.R.U64 R12, R10, R14, R11.reuse ;  /* 0x0000000e0a0c7219 */ /* 0x100fe2000000120b */
[----:B------:R-:W0:Y:S01]  /*89e0*/  LDC R22, c[0x0][0x618] ;  /* 0x00018600ff167b82 */ /* 0x000e220000000800 */
[----:B------:R-:W-:Y:S01]  /*89f0*/  I2FP.F32.U32 R6, R4 ;  /* 0x0000000400067245 */ /* 0x000fe20000201000 */
[----:B------:R-:W-:Y:S01]  /*8a00*/  ULDC UR4, c[0x0][0x150] ;  /* 0x0000540000047ab9 */ /* 0x000fe20000000800 */
[----:B------:R-:W-:Y:S02]  /*8a10*/  SHF.R.U32.HI R5, RZ, R14, R11 ;  /* 0x0000000eff057219 */ /* 0x000fe4000001160b */
[----:B------:R-:W-:Y:S01]  /*8a20*/  IADD3 R9, P0, RZ, -R12, RZ ;  /* 0x8000000cff097210 */ /* 0x000fe20007f1e0ff */
[----:B------:R-:W-:Y:S01]  /*8a30*/  FMUL R11, R6, UR4 ;  /* 0x00000004060b7c20 */ /* 0x000fe20008400000 */
[----:B------:R-:W-:Y:S01]  /*8a40*/  ULDC UR4, c[0x0][0x154] ;  /* 0x0000550000047ab9 */ /* 0x000fe20000000800 */
[----:B------:R-:W1:Y:S02]  /*8a50*/  LDC.64 R24, c[0x0][0x640] ;  /* 0x00019000ff187b82 */ /* 0x000e640000000a00 */
[----:B------:R-:W-:-:S02]  /*8a60*/  IMAD.X R5, RZ, RZ, ~R5, P0 ;  /* 0x000000ffff057224 */ /* 0x000fc400000e0e05 */
[----:B------:R-:W2:Y:S01]  /*8a70*/  F2I.U32.TRUNC.NTZ R11, R11 ;  /* 0x0000000b000b7305 */ /* 0x000ea2000020f000 */
[----:B------:R-:W-:-:S03]  /*8a80*/  IMAD.WIDE.U32 R6, R9, R20, R16 ;  /* 0x0000001409067225 */ /* 0x000fc600078e0010 */
[----:B------:R-:W3:Y:S01]  /*8a90*/  LDC R13, c[0x0][0x144] ;  /* 0x00005100ff0d7b82 */ /* 0x000ee20000000800 */
[----:B------:R-:W-:-:S04]  /*8aa0*/  IMAD R8, R5, R20, RZ ;  /* 0x0000001405087224 */ /* 0x000fc800078e02ff */
[----:B------:R-:W-:Y:S02]  /*8ab0*/  IMAD R5, R9, R21, R8 ;  /* 0x0000001509057224 */ /* 0x000fe400078e0208 */
[----:B------:R-:W-:Y:S01]  /*8ac0*/  IMAD.MOV.U32 R8, RZ, RZ, -0x1 ;  /* 0xffffffffff087424 */ /* 0x000fe200078e00ff */
[----:B------:R-:W4:Y:S01]  /*8ad0*/  LDC R14, c[0x0][0x608] ;  /* 0x00018200ff0e7b82 */ /* 0x000f220000000800 */
[----:B------:R-:W-:Y:S01]  /*8ae0*/  IMAD.IADD R5, R7, 0x1, R5 ;  /* 0x0000000107057824 */ /* 0x000fe200078e0205 */
[----:B------:R-:W-:-:S04]  /*8af0*/  I2FP.F32.U32 R7, R3 ;  /* 0x0000000300077245 */ /* 0x000fc80000201000 */
[-C--:B0-----:R-:W-:Y:S01]  /*8b00*/  SHF.R.U64 R10, R6, R22.reuse, R5 ;  /* 0x00000016060a7219 */ /* 0x081fe20000001205 */
[----:B--2---:R-:W-:Y:S01]  /*8b10*/  IMAD.MOV R6, RZ, RZ, -R11 ;  /* 0x000000ffff067224 */ /* 0x004fe200078e0a0b */
[----:B------:R-:W0:Y:S01]  /*8b20*/  LDC R9, c[0x0][0x658] ;  /* 0x00019600ff097b82 */ /* 0x000e220000000800 */
[----:B-1----:R-:W-:Y:S01]  /*8b30*/  ISETP.NE.U32.AND P0, PT, R24, RZ, PT ;  /* 0x000000ff1800720c */ /* 0x002fe20003f05070 */
[----:B------:R-:W-:Y:S01]  /*8b40*/  FMUL R7, R7, UR4 ;  /* 0x0000000407077c20 */ /* 0x000fe20008400000 */
[----:B------:R-:W-:Y:S02]  /*8b50*/  SHF.R.U32.HI R5, RZ, R22, R5 ;  /* 0x00000016ff057219 */ /* 0x000fe40000011605 */
[----:B------:R-:W-:-:S03]  /*8b60*/  ISETP.NE.AND.EX P0, PT, R25, RZ, PT, P0 ;  /* 0x000000ff1900720c */ /* 0x000fc60003f05300 */
[----:B------:R-:W1:Y:S01]  /*8b70*/  LDC R20, c[0x0][0x148] ;  /* 0x00005200ff147b82 */ /* 0x000e620000000800 */
[----:B---3--:R-:W-:Y:S02]  /*8b80*/  IMAD R23, R13, R6, R4 ;  /* 0x000000060d177224 */ /* 0x008fe400078e0204 */
[----:B------:R-:W-:-:S05]  /*8b90*/  IMAD.MOV.U32 R6, RZ, RZ, 0x1 ;  /* 0x00000001ff067424 */ /* 0x000fca00078e00ff */
[----:B------:R-:W2:Y:S01]  /*8ba0*/  LDC R21, c[0x0][0x600] ;  /* 0x00018000ff157b82 */ /* 0x000ea20000000800 */
[-CC-:B----4-:R-:W-:Y:S02]  /*8bb0*/  SHF.R.U64 R13, R10, R14.reuse, R5.reuse ;  /* 0x0000000e0a0d7219 */ /* 0x190fe40000001205 */
[----:B------:R-:W-:Y:S02]  /*8bc0*/  SHF.R.U32.HI R4, RZ, R14, R5 ;  /* 0x0000000eff047219 */ /* 0x000fe40000011605 */
[----:B------:R3:W4:Y:S03]  /*8bd0*/  F2I.U32.TRUNC.NTZ R14, R7 ;  /* 0x00000007000e7305 */ /* 0x000726000020f000 */
[----:B------:R-:W1:Y:S01]  /*8be0*/  LDC R26, c[0x0][0x648] ;  /* 0x00019200ff1a7b82 */ /* 0x000e620000000800 */
[-C--:B0-----:R-:W-:Y:S02]  /*8bf0*/  SHF.R.U64 R15, R13, R9.reuse, R4 ;  /* 0x000000090d0f7219 */ /* 0x081fe40000001204 */
[----:B------:R-:W-:-:S02]  /*8c00*/  SHF.L.U32 R8, R8, R9, RZ ;  /* 0x0000000908087219 */ /* 0x000fc400000006ff */
[-C--:B------:R-:W-:Y:S01]  /*8c10*/  SHF.R.U32.HI R5, RZ, R9.reuse, R4 ;  /* 0x00000009ff057219 */ /* 0x080fe20000011604 */
[----:B------:R-:W-:Y:S01]  /*8c20*/  IMAD.MOV.U32 R4, RZ, RZ, R15 ;  /* 0x000000ffff047224 */ /* 0x000fe200078e000f */
[----:B------:R-:W-:Y:S01]  /*8c30*/  SHF.L.U32 R22, R6, R9, RZ ;  /* 0x0000000906167219 */ /* 0x000fe200000006ff */
[----:B------:R-:W0:Y:S01]  /*8c40*/  LDC R27, c[0x0][0x638] ;  /* 0x00018e00ff1b7b82 */ /* 0x000e220000000800 */
[----:B------:R-:W-:-:S07]  /*8c50*/  LOP3.LUT R28, RZ, R8, RZ, 0x33, !PT ;  /* 0x00000008ff1c7212 */ /* 0x000fce00078e33ff */
        /* <DEDUP_REMOVED lines=12> */
.L_x_294:
[----:B------:R-:W-:Y:S01]  /*8d20*/  ISETP.NE.AND P0, PT, R2, 0x1, PT ;  /* 0x000000010200780c */ /* 0x000fe20003f05270 */
[----:B--2---:R-:W-:Y:S01]  /*8d30*/  VIADD R7, R21, 0xffffffff ;  /* 0xffffffff15077836 */ /* 0x004fe20000000000 */
[----:B-1----:R-:W-:Y:S01]  /*8d40*/  SHF.R.U64 R5, R4, R26, R5 ;  /* 0x0000001a04057219 */ /* 0x002fe20000001205 */
[----:B------:R-:W-:Y:S01]  /*8d50*/  IMAD.MOV R14, RZ, RZ, -R14 ;  /* 0x000000ffff0e7224 */ /* 0x000fe200078e0a0e */
[----:B------:R-:W-:Y:S01]  /*8d60*/  LOP3.LUT R4, R13, R28, RZ, 0xc0, !PT ;  /* 0x0000001c0d047212 */ /* 0x000fe200078ec0ff */
[----:B------:R-:W-:Y:S01]  /*8d70*/  IMAD.MOV.U32 R8, RZ, RZ, R12 ;  /* 0x000000ffff087224 */ /* 0x000fe200078e000c */
[----:B------:R-:W-:Y:S01]  /*8d80*/  LOP3.LUT R10, R10, R7, RZ, 0xc0, !PT ;  /* 0x000000070a0a7212 */ /* 0x000fe200078ec0ff */
[----:B------:R-:W-:Y:S02]  /*8d90*/  IMAD.MOV R6, RZ, RZ, -R5 ;  /* 0x000000ffff067224 */ /* 0x000fe400078e0a05 */
[----:B------:R-:W-:-:S04]  /*8da0*/  IMAD R4, R22, R5, R4 ;  /* 0x0000000516047224 */ /* 0x000fc800078e0204 */
[----:B------:R-:W-:Y:S02]  /*8db0*/  @P0 IMAD R23, R20, R14, R3 ;  /* 0x0000000e14170224 */ /* 0x000fe400078e0203 */
[----:B0-----:R-:W-:Y:S02]  /*8dc0*/  IMAD R3, R6, R27, R15 ;  /* 0x0000001b06037224 */ /* 0x001fe400078e020f */
[----:B------:R-:W-:Y:S02]  /*8dd0*/  IMAD R7, R4, R29, R23 ;  /* 0x0000001d04077224 */ /* 0x000fe400078e0217 */
[----:B------:R-:W-:Y:S02]  /*8de0*/  IMAD R4, R3, R21, R10 ;  /* 0x0000001503047224 */ /* 0x000fe400078e020a */
[----:B------:R-:W-:-:S03]  /*8df0*/  IMAD.MOV.U32 R6, RZ, RZ, 0x1 ;  /* 0x00000001ff067424 */ /* 0x000fc600078e00ff */
[----:B------:R-:W-:Y:S02]  /*8e00*/  SEL R9, R4, R7, !P0 ;  /* 0x0000000704097207 */ /* 0x000fe40004000000 */
[----:B------:R-:W-:-:S07]  /*8e10*/  SEL R7, R7, R4, !P0 ;  /* 0x0000000407077207 */ /* 0x000fce0004000000 */
.L_x_292:
[----:B------:R-:W-:-:S08]  /*8e20*/  NOP ;  /* 0x0000000000007918 */ /* 0x000fd00000000000 */
[----:B------:R-:W0:-:S00]  /*8e30*/  USETMAXREG.DEALLOC.CTAPOOL 0x28 ;  /* 0x00000028000079c8 */ /* 0x000e0000080e0500 */
[----:B0-----:R-:W-:-:S13]  /*8e40*/  ISETP.NE.AND P0, PT, R0, RZ, PT ;  /* 0x000000ff0000720c */ /* 0x001fda0003f05270 */
[----:B------:R-:W-:Y:S05]  /*8e50*/  @P0 EXIT ;  /* 0x000000000000094d */ /* 0x000fea0003800000 */
[----:B------:R-:W-:Y:S01]  /*8e60*/  LOP3.LUT P0, RZ, R6, 0xff, RZ, 0xc0, !PT ;  /* 0x000000ff06ff7812 */ /* 0x000fe2000780c0ff */
[----:B------:R-:W-:Y:S02]  /*8e70*/  IMAD.MOV.U32 R0, RZ, RZ, 0x1 ;  /* 0x00000001ff007424 */ /* 0x000fe400078e00ff */
[----:B------:R-:W-:-:S10]  /*8e80*/  IMAD.MOV.U32 R12, RZ, RZ, RZ ;  /* 0x000000ffff0c7224 */ /* 0x000fd400078e00ff */
[----:B------:R-:W-:Y:S05]  /*8e90*/  @!P0 BRA `(.L_x_295) ;  /* 0x0000000c00308947 */ /* 0x000fea0003800000 */
[----:B------:R-:W0:Y:S01]  /*8ea0*/  LDC R0, c[0x0][0x28c] ;  /* 0x0000a300ff007b82 */ /* 0x000e220000000800 */
[----:B------:R-:W-:Y:S01]  /*8eb0*/  ULDC UR5, c[0x0][0x600] ;  /* 0x0001800000057ab9 */ /* 0x000fe20000000800 */
[----:B------:R-:W-:Y:S01]  /*8ec0*/  ULDC UR4, c[0x0][0xc] ;  /* 0x0000030000047ab9 */ /* 0x000fe20000000800 */
[----:B------:R-:W-:Y:S01]  /*8ed0*/  UIADD3 UR16, UR5, -0x1, URZ ;  /* 0xffffffff05107890 */ /* 0x000fe2000fffe03f */
[C---:B------:R-:W-:Y:S01]  /*8ee0*/  LOP3.LUT P2, RZ, R18.reuse, 0x7f, RZ, 0xc0, !PT ;  /* 0x0000007f12ff7812 */ /* 0x040fe2000784c0ff */
[----:B------:R-:W-:Y:S01]  /*8ef0*/  ULDC UR6, c[0x0][0x658] ;  /* 0x0001960000067ab9 */ /* 0x000fe20000000800 */
[----:B------:R-:W-:Y:S01]  /*8f00*/  ULDC UR5, c[0x0][0x10] ;  /* 0x0000040000057ab9 */ /* 0x000fe20000000800 */
[----:B------:R-:W-:Y:S01]  /*8f10*/  UMOV UR7, 0xffffffff ;  /* 0xffffffff00077882 */ /* 0x000fe20000000000 */
[----:B------:R-:W-:Y:S01]  /*8f20*/  UMOV UR8, 0x1 ;  /* 0x0000000100087882 */ /* 0x000fe20000000000 */
[----:B------:R-:W-:Y:S01]  /*8f30*/  UIMAD.WIDE.U32 UR4, UR4, UR5, URZ ;  /* 0x00000005040472a5 */ /* 0x000fe2000f8e003f */
[----:B------:R-:W-:Y:S01]  /*8f40*/  LOP3.LUT P0, RZ, R18, 0x1f, RZ, 0xc0, !PT ;  /* 0x0000001f12ff7812 */ /* 0x000fe2000780c0ff */
[----:B------:R-:W-:Y:S01]  /*8f50*/  USHF.L.U32 UR7, UR7, UR6, URZ ;  /* 0x0000000607077299 */ /* 0x000fe2000800063f */
[----:B------:R-:W-:Y:S01]  /*8f60*/  BSSY B0, `(.L_x_295) ;  /* 0x00000bf000007945 */ /* 0x000fe20003800000 */
[----:B------:R-:W-:Y:S01]  /*8f70*/  USHF.L.U32 UR18, UR8, UR6, URZ ;  /* 0x0000000608127299 */ /* 0x000fe2000800063f */
[----:B------:R-:W-:Y:S01]  /*8f80*/  IMAD.MOV.U32 R13, RZ, RZ, 0x1 ;  /* 0x00000001ff0d7424 */ /* 0x000fe200078e00ff */
[----:B------:R-:W-:Y:S01]  /*8f90*/  LOP3.LUT R11, R19, 0x2, RZ, 0xfc, !PT ;  /* 0x00000002130b7812 */ /* 0x000fe200078efcff */
[----:B------:R-:W-:Y:S01]  /*8fa0*/  ULDC UR6, c[0x0][0x14] ;  /* 0x0000050000067ab9 */ /* 0x000fe20000000800 */
[----:B------:R-:W-:Y:S01]  /*8fb0*/  PLOP3.LUT P0, PT, P0, P2, PT, 0x8a, 0x0 ;  /* 0x000000000000781c */ /* 0x000fe20000705172 */
[----:B------:R-:W-:Y:S01]  /*8fc0*/  UIMAD.WIDE.U32 UR20, UR4, UR6, URZ ;  /* 0x00000006041472a5 */ /* 0x000fe2000f8e003f */
[----:B------:R-:W-:Y:S01]  /*8fd0*/  IMAD.MOV.U32 R12, RZ, RZ, RZ ;  /* 0x000000ffff0c7224 */ /* 0x000fe200078e00ff */
[----:B------:R-:W-:-:S02]  /*8fe0*/  UIMAD UR13, UR5, UR6, URZ ;  /* 0x00000006050d72a4 */ /* 0x000fc4000f8e023f */
[----:B------:R-:W-:Y:S01]  /*8ff0*/  ULOP3.LUT UR17, URZ, UR7, URZ, 0x33, !UPT ;  /* 0x000000073f117292 */ /* 0x000fe2000f8e333f */
[----:B0-----:R-:W-:Y:S01]  /*9000*/  VIADD R0, R0, 0x3f ;  /* 0x0000003f00007836 */ /* 0x001fe20000000000 */
[----:B------:R-:W-:Y:S01]  /*9010*/  UIADD3 UR13, UR21, UR13, URZ ;  /* 0x0000000d150d7290 */ /* 0x000fe2000fffe03f */
[----:B------:R-:W-:-:S03]  /*9020*/  ULDC.64 UR22, c[0x0][0x198] ;  /* 0x0000660000167ab9 */ /* 0x000fc60000000a00 */
[----:B------:R-:W-:-:S04]  /*9030*/  SHF.R.S32.HI R3, RZ, 0x1f, R0 ;  /* 0x0000001fff037819 */ /* 0x000fc80000011400 */
[----:B------:R-:W-:Y:S01]  /*9040*/  LEA.HI R3, R3, R0, RZ, 0x6 ;  /* 0x0000000003037211 */ /* 0x000fe200078f30ff */
[----:B------:R-:W-:-:S03]  /*9050*/  IMAD.MOV.U32 R0, RZ, RZ, 0x1 ;  /* 0x00000001ff007424 */ /* 0x000fc600078e00ff */
[----:B------:R-:W-:-:S05]  /*9060*/  SHF.R.S32.HI R3, RZ, 0x6, R3 ;  /* 0x00000006ff037819 */ /* 0x000fca0000011403 */
[----:B------:R-:W-:-:S07]  /*9070*/  VIADD R10, R3, 0x1 ;  /* 0x00000001030a7836 */ /* 0x000fce0000000000 */
.L_x_307:
[----:B------:R-:W-:-:S03]  /*9080*/  UMOV UR4, 0xffffffff ;  /* 0xffffffff00047882 */ /* 0x000fc60000000000 */
[----:B------:R-:W-:Y:S05]  /*9090*/  BRA.DIV UR4, `(.L_x_296) ;  /* 0x00000012044c7947 */ /* 0x000fea000b800000 */
[----:B------:R-:W-:-:S13]  /*90a0*/  ELECT P6, URZ, PT ;  /* 0x00000000003f782f */ /* 0x000fda00038c0000 */
.L_x_323:
[----:B------:R-:W0:Y:S01]  /*90b0*/  LDC R4, c[0x0][0x28c] ;  /* 0x0000a300ff047b82 */ /* 0x000e220000000800 */
[----:B------:R-:W-:Y:S01]  /*90c0*/  BSSY B1, `(.L_x_297) ;  /* 0x0000037000017945 */ /* 0x000fe20003800000 */
[----:B0-----:R-:W-:-:S13]  /*90d0*/  ISETP.LT.OR P6, PT, R4, 0x1, !P6 ;  /* 0x000000010400780c */ /* 0x001fda00077c1670 */
[----:B------:R-:W-:Y:S05]  /*90e0*/  @P6 BRA `(.L_x_298) ;  /* 0x0000000000d06947 */ /* 0x000fea0003800000 */
[----:B------:R-:W-:Y:S02]  /*90f0*/  IMAD.SHL.U32 R15, R9, 0x80, RZ ;  /* 0x00000080090f7824 */ /* 0x000fe400078e00ff */
[----:B------:R-:W-:Y:S02]  /*9100*/  IMAD.SHL.U32 R18, R7, 0x100, RZ ;  /* 0x0000010007127824 */ /* 0x000fe400078e00ff */
[----:B------:R-:W-:Y:S02]  /*9110*/  IMAD.MOV.U32 R20, RZ, RZ, RZ ;  /* 0x000000ffff147224 */ /* 0x000fe400078e00ff */
[----:B------:R-:W-:Y:S02]  /*9120*/  IMAD.MOV.U32 R4, RZ, RZ, R10 ;  /* 0x000000ffff047224 */ /* 0x000fe400078e000a */
[----:B------:R-:W-:Y:S02]  /*9130*/  IMAD.MOV.U32 R5, RZ, RZ, R0 ;  /* 0x000000ffff057224 */ /* 0x000fe400078e0000 */
[----:B------:R-:W-:-:S07]  /*9140*/  IMAD.MOV.U32 R6, RZ, RZ, R12 ;  /* 0x000000ffff067224 */ /* 0x000fce00078e000c */
.L_x_302:
[----:B------:R-:W0:Y:S01]  /*9150*/  S2R R14, SR_CgaCtaId ;  /* 0x00000000000e7919 */ /* 0x000e220000008800 */
[----:B------:R-:W-:Y:S01]  /*9160*/  MOV R7, 0x400 ;  /* 0x0000040000077802 */ /* 0x000fe20000000f00 */
[----:B------:R-:W1:Y:S03]  /*9170*/  @!P2 LDC R9, c[0x0][0x500] ;  /* 0x00014000ff09ab82 */ /* 0x000e660000000800 */
[----:B0-----:R-:W-:Y:S02]  /*9180*/  LEA R21, R14, R7, 0x18 ;  /* 0x000000070e157211 */ /* 0x001fe400078ec0ff */
[----:B------:R-:W-:-:S03]  /*9190*/  SHF.L.U32 R7, R5, 0x1f, RZ ;  /* 0x0000001f05077819 */ /* 0x000fc600000006ff */
[----:B------:R-:W-:-:S04]  /*91a0*/  IMAD R14, R6, 0x8, R21 ;  /* 0x00000008060e7824 */ /* 0x000fc800078e0215 */
[----:B------:R-:W0:Y:S02]  /*91b0*/  SYNCS.PHASECHK.TRANS64.TRYWAIT P1, [R14+URZ+0x48], R7 ;  /* 0x000048070e0075a7 */ /* 0x000e24000802017f */
[----:B01----:R-:W-:Y:S05]  /*91c0*/  @!P1 BRA `(.L_x_299) ;  /* 0x0000001000209947 */ /* 0x003fea0003800000 */
.L_x_324:
[----:B0-----:R-:W-:Y:S01]  /*91d0*/  PRMT R7, R11, 0x9910, RZ ;  /* 0x000099100b077816 */ /* 0x001fe200000000ff */
[----:B------:R0:W-:Y:S03]  /*91e0*/  @!P2 SYNCS.ARRIVE.TRANS64 RZ, [R14+URZ], R9 ;  /* 0x000000090effa9a7 */ /* 0x0001e6000800003f */
[----:B------:R-:W-:-:S13]  /*91f0*/  ISETP.NE.AND P1, PT, R7, 0x2, PT ;  /* 0x000000020700780c */ /* 0x000fda0003f25270 */
[----:B0-----:R-:W-:Y:S05]  /*9200*/  @P1 BRA `(.L_x_300) ;  /* 0x0000000000041947 */ /* 0x001fea0003800000 */
[----:B------:R-:W-:Y:S01]  /*9210*/  BPT.TRAP 0x1 ;  /* 0x000000040000795c */ /* 0x000fe20000300000 */
.L_x_300:
[----:B------:R-:W-:Y:S05]  /*9220*/  @P0 BRA `(.L_x_301) ;  /* 0x0000000000040947 */ /* 0x000fea0003800000 */
[----:B------:R-:W-:Y:S01]  /*9230*/  BPT.TRAP 0x1 ;  /* 0x000000040000795c */ /* 0x000fe20000300000 */
.L_x_301:
[--C-:B------:R-:W-:Y:S01]  /*9240*/  IMAD R7, R6, 0x4000, R21.reuse ;  /* 0x0000400006077824 */ /* 0x100fe200078e0215 */
[----:B------:R-:W-:Y:S01]  /*9250*/  R2UR UR9, R14 ;  /* 0x000000000e0972ca */ /* 0x000fe200000e0000 */
[----:B------:R-:W-:Y:S01]  /*9260*/  IMAD R21, R6, 0x2000, R21 ;  /* 0x0000200006157824 */ /* 0x000fe200078e0215 */
[----:B------:R-:W-:Y:S01]  /*9270*/  UIADD3 UR4, UP0, UR22, 0xf0, URZ ;  /* 0x000000f016047890 */ /* 0x000fe2000ff1e03f */
[----:B------:R-:W-:Y:S01]  /*9280*/  VIADD R4, R4, 0xffffffff ;  /* 0xffffffff04047836 */ /* 0x000fe20000000000 */
[----:B------:R-:W-:Y:S01]  /*9290*/  R2UR UR5, R7 ;  /* 0x00000000070572ca */ /* 0x000fe200000e0000 */
[----:B------:R-:W-:Y:S01]  /*92a0*/  UIADD3 UR24, UP1, UR22, 0x1f0, URZ ;  /* 0x000001f016187890 */ /* 0x000fe2000ff3e03f */
[----:B------:R-:W-:Y:S01]  /*92b0*/  R2UR UR8, R21 ;  /* 0x00000000150872ca */ /* 0x000fe200000e0000 */
[----:B------:R-:W-:Y:S01]  /*92c0*/  VIADD R6, R6, 0x1 ;  /* 0x0000000106067836 */ /* 0x000fe20000000000 */
[----:B------:R-:W-:Y:S01]  /*92d0*/  R2UR UR11, R18 ;  /* 0x00000000120b72ca */ /* 0x000fe200000e0000 */
[----:B------:R-:W-:Y:S01]  /*92e0*/  UIADD3.X UR25, URZ, UR23, URZ, UP1, !UPT ;  /* 0x000000173f197290 */ /* 0x000fe20008ffe43f */
[----:B------:R-:W-:Y:S01]  /*92f0*/  R2UR UR10, R20 ;  /* 0x00000000140a72ca */ /* 0x000fe200000e0000 */
[----:B------:R-:W-:Y:S01]  /*9300*/  UMOV UR6, 0x0 ;  /* 0x0000000000067882 */ /* 0x000fe20000000000 */
[----:B------:R-:W-:Y:S01]  /*9310*/  R2UR UR12, R8 ;  /* 0x00000000080c72ca */ /* 0x000fe200000e0000 */
[----:B------:R-:W-:Y:S01]  /*9320*/  UMOV UR7, 0x10000000 ;  /* 0x1000000000077882 */ /* 0x000fe20000000000 */
[----:B------:R-:W-:Y:S01]  /*9330*/  R2UR UR19, R15 ;  /* 0x000000000f1372ca */ /* 0x000fe200000e0000 */
[----:B------:R-:W-:Y:S01]  /*9340*/  VIADD R20, R20, 0x40 ;  /* 0x0000004014147836 */ /* 0x000fe20000000000 */
[----:B------:R-:W-:Y:S01]  /*9350*/  ISETP.GT.AND P3, PT, R4, 0x1, PT ;  /* 0x000000010400780c */ /* 0x000fe20003f64270 */
[----:B------:R-:W-:Y:S01]  /*9360*/  UIADD3 UR14, UR5, 0x180, URZ ;  /* 0x00000180050e7890 */ /* 0x000fe2000fffe03f */
[----:B------:R-:W-:Y:S01]  /*9370*/  ISETP.NE.AND P1, PT, R6, 0x9, PT ;  /* 0x000000090600780c */ /* 0x000fe20003f25270 */
[----:B------:R-:W-:-:S02]  /*9380*/  UIADD3.X UR5, URZ, UR23, URZ, UP0, !UPT ;  /* 0x000000173f057290 */ /* 0x000fc400087fe43f */
[----:B------:R-:W-:Y:S01]  /*9390*/  UIADD3 UR15, UR8, 0x24180, URZ ;  /* 0x00024180080f7890 */ /* 0x000fe2000fffe03f */
[----:B------:R-:W-:Y:S02]  /*93a0*/  SEL R14, RZ, 0x1, P1 ;  /* 0x00000001ff0e7807 */ /* 0x000fe40000800000 */
[----:B------:R-:W-:Y:S01]  /*93b0*/  UMOV UR8, UR14 ;  /* 0x0000000e00087c82 */ /* 0x000fe20008000000 */
[----:B------:R-:W-:Y:S02]  /*93c0*/  SEL R6, R6, RZ, P1 ;  /* 0x000000ff06067207 */ /* 0x000fe40000800000 */
[----:B------:R-:W-:Y:S01]  /*93d0*/  LOP3.LUT R5, R5, R14, RZ, 0x3c, !PT ;  /* 0x0000000e05057212 */ /* 0x000fe200078e3cff */
[----:B------:R0:W-:Y:S02]  /*93e0*/  UTMALDG.3D [UR8], [UR4], desc[UR6] ;  /* 0x00000608040075b4 */ /* 0x0001e40008011000 */
[----:B0-----:R-:W-:Y:S01]  /*93f0*/  UMOV UR8, UR15 ;  /* 0x0000000f00087c82 */ /* 0x001fe20008000000 */
[----:B------:R-:W-:-:S02]  /*9400*/  UMOV UR11, UR19 ;  /* 0x00000013000b7c82 */ /* 0x000fc40008000000 */
[----:B------:R0:W-:Y:S02]  /*9410*/  UTMALDG.3D [UR8], [UR24], desc[UR6] ;  /* 0x00000608180075b4 */ /* 0x0001e40008011000 */
[----:B0-----:R-:W-:Y:S05]  /*9420*/  @P3 BRA `(.L_x_302) ;  /* 0xfffffffc00483947 */ /* 0x001fea000383ffff */
.L_x_298:
[----:B------:R-:W-:Y:S05]  /*9430*/  BSYNC B1 ;  /* 0x0000000000017941 */ /* 0x000fea0003800000 */
.L_x_297:
[----:B------:R-:W-:Y:S01]  /*9440*/  LOP3.LUT P3, RZ, R13, 0xff, RZ, 0xc0, !PT ;  /* 0x000000ff0dff7812 */ /* 0x000fe2000786c0ff */
[----:B------:R-:W-:Y:S01]  /*9450*/  IMAD.IADD R12, R3, 0x1, R12 ;  /* 0x00000001030c7824 */ /* 0x000fe200078e020c */
[----:B------:R-:W-:Y:S01]  /*9460*/  IADD3 R16, P4, R16, UR20, RZ ;  /* 0x0000001410107c10 */ /* 0x000fe2000ff9e0ff */
[----:B------:R-:W-:Y:S01]  /*9470*/  ULDC.64 UR4, c[0x0][0x650] ;  /* 0x0001940000047ab9 */ /* 0x000fe20000000a00 */
[----:B------:R-:W-:Y:S01]  /*9480*/  BSSY B1, `(.L_x_303) ;  /* 0x000006a000017945 */ /* 0x000fe20003800000 */
[----:B------:R-:W-:Y:S01]  /*9490*/  IMAD.MOV.U32 R9, RZ, RZ, -0x1 ;  /* 0xffffffffff097424 */ /* 0x000fe200078e00ff */
[----:B------:R-:W-:Y:S01]  /*94a0*/  ISETP.GT.U32.AND P1, PT, R12, 0x8, PT ;  /* 0x000000080c00780c */ /* 0x000fe20003f24070 */
[----:B------:R-:W-:Y:S01]  /*94b0*/  IMAD.MOV.U32 R8, RZ, RZ, -0x1 ;  /* 0xffffffffff087424 */ /* 0x000fe200078e00ff */
[----:B------:R-:W-:Y:S02]  /*94c0*/  IADD3.X R17, R17, UR13, RZ, P4, !PT ;  /* 0x0000000d11117c10 */ /* 0x000fe4000a7fe4ff */
[----:B------:R-:W-:-:S02]  /*94d0*/  ISETP.LT.U32.AND P1, PT, R3, 0x9, P1 ;  /* 0x000000090300780c */ /* 0x000fc40000f21070 */
[----:B------:R-:W-:Y:S01]  /*94e0*/  PRMT R13, RZ, 0x7610, R13 ;  /* 0x00007610ff0d7816 */ /* 0x000fe2000000000d */
[----:B------:R-:W0:Y:S01]  /*94f0*/  @P3 S2R R5, SR_CgaCtaId ;  /* 0x0000000000053919 */ /* 0x000e220000008800 */
[----:B------:R-:W-:-:S04]  /*9500*/  @P3 MOV R4, 0x400 ;  /* 0x0000040000043802 */ /* 0x000fc80000000f00 */
[----:B0-----:R-:W-:Y:S01]  /*9510*/  @P3 LEA R6, R5, R4, 0x18 ;  /* 0x0000000405063211 */ /* 0x001fe200078ec0ff */
[----:B------:R-:W-:-:S03]  /*9520*/  IMAD.WIDE.U32 R4, R12, 0x38e38e39, RZ ;  /* 0x38e38e390c047825 */ /* 0x000fc600078e00ff */
[----:B------:R0:W-:Y:S01]  /*9530*/  @P3 SYNCS.ARRIVE.TRANS64.A1T0 RZ, [R6+URZ+0xa8], RZ ;  /* 0x0000a8ff06ff39a7 */ /* 0x0001e2000810003f */
[----:B------:R-:W-:Y:S02]  /*9540*/  ISETP.GE.U32.AND P3, PT, R3, 0x9, PT ;  /* 0x000000090300780c */ /* 0x000fe40003f66070 */
[----:B------:R-:W-:Y:S02]  /*9550*/  SHF.R.U32.HI R7, RZ, 0x1, R5 ;  /* 0x00000001ff077819 */ /* 0x000fe40000011605 */
[----:B------:R-:W-:Y:S02]  /*9560*/  SEL R5, RZ, 0x1, !P1 ;  /* 0x00000001ff057807 */ /* 0x000fe40004800000 */
[----:B------:R-:W-:Y:S01]  /*9570*/  ISETP.GE.U32.AND P1, PT, R16, UR4, PT ;  /* 0x0000000410007c0c */ /* 0x000fe2000bf26070 */
[----:B------:R-:W-:Y:S01]  /*9580*/  IMAD R12, R7, -0x9, R12 ;  /* 0xfffffff7070c7824 */ /* 0x000fe200078e020c */
[----:B------:R-:W-:Y:S02]  /*9590*/  LOP3.LUT R0, R0, R5, RZ, 0x3c, !PT ;  /* 0x0000000500007212 */ /* 0x000fe400078e3cff */
[----:B------:R-:W-:-:S02]  /*95a0*/  ISETP.GE.U32.AND.EX P1, PT, R17, UR5, PT, P1 ;  /* 0x0000000511007c0c */ /* 0x000fc4000bf26110 */
[----:B------:R-:W-:Y:S02]  /*95b0*/  PRMT R4, RZ, 0x7610, R4 ;  /* 0x00007610ff047816 */ /* 0x000fe40000000004 */
[----:B------:R-:W-:Y:S01]  /*95c0*/  @P3 LOP3.LUT R0, R0, 0x1, R7, 0x78, !PT ;  /* 0x0000000100003812 */ /* 0x000fe200078e7807 */
[----:B------:R-:W-:-:S08]  /*95d0*/  IMAD.MOV.U32 R7, RZ, RZ, -0x1 ;  /* 0xffffffffff077424 */ /* 0x000fd000078e00ff */
[----:B0-----:R-:W-:Y:S05]  /*95e0*/  @P1 BRA `(.L_x_304) ;  /* 0x00000004004c1947 */ /* 0x001fea0003800000 */
[----:B------:R-:W-:Y:S01]  /*95f0*/  ULDC.64 UR4, c[0x0][0x628] ;  /* 0x00018a0000047ab9 */ /* 0x000fe20000000a00 */
[----:B------:R-:W0:Y:S01]  /*9600*/  S2R R15, SR_CTAID.X ;  /* 0x00000000000f7919 */ /* 0x000e220000002500 */
[----:B------:R-:W-:Y:S01]  /*9610*/  ISETP.NE.U32.AND P1, PT, RZ, UR4, PT ;  /* 0x00000004ff007c0c */ /* 0x000fe2000bf25070 */
[----:B------:R-:W-:Y:S01]  /*9620*/  ULDC UR7, c[0x0][0x630] ;  /* 0x00018c0000077ab9 */ /* 0x000fe20000000800 */
[----:B------:R-:W-:Y:S01]  /*9630*/  IMAD.MOV.U32 R4, RZ, RZ, R16 ;  /* 0x000000ffff047224 */ /* 0x000fe200078e0010 */
[----:B------:R-:W1:Y:S01]  /*9640*/  S2R R14, SR_CTAID.Y ;  /* 0x00000000000e7919 */ /* 0x000e620000002600 */
[----:B------:R-:W-:Y:S01]  /*9650*/  ISETP.NE.AND.EX P1, PT, RZ, UR5, PT, P1 ;  /* 0x00000005ff007c0c */ /* 0x000fe2000bf25310 */
[----:B------:R-:W-:-:S12]  /*9660*/  IMAD.MOV.U32 R5, RZ, RZ, R17 ;  /* 0x000000ffff057224 */ /* 0x000fd800078e0011 */
[----:B------:R-:W-:Y:S05]  /*9670*/  @!P1 BRA `(.L_x_305) ;  /* 0x0000000000289947 */ /* 0x000fea0003800000 */
[----:B------:R-:W-:Y:S02]  /*9680*/  ULDC UR6, c[0x0][0x634] ;  /* 0x00018d0000067ab9 */ /* 0x000fe40000000800 */
[----:B------:R-:W-:-:S05]  /*9690*/  IADD3 R9, P1, R16, UR6, RZ ;  /* 0x0000000610097c10 */ /* 0x000fca000ff3e0ff */
[----:B------:R-:W-:-:S04]  /*96a0*/  IMAD.X R21, RZ, RZ, R17, P1 ;  /* 0x000000ffff157224 */ /* 0x000fc800008e0611 */
[----:B------:R-:W-:-:S04]  /*96b0*/  IMAD.WIDE.U32 R6, R21, UR4, RZ ;  /* 0x0000000415067c25 */ /* 0x000fc8000f8e00ff */
[----:B------:R-:W-:-:S04]  /*96c0*/  IMAD.WIDE.U32 R6, P1, R9, UR5, R6 ;  /* 0x0000000509067c25 */ /* 0x000fc8000f820006 */
[----:B------:R-:W-:-:S04]  /*96d0*/  IMAD.WIDE.U32 R8, R9, UR4, RZ ;  /* 0x0000000409087c25 */ /* 0x000fc8000f8e00ff */
[----:B------:R-:W-:Y:S01]  /*96e0*/  IMAD.X R5, RZ, RZ, RZ, P1 ;  /* 0x000000ffff057224 */ /* 0x000fe200008e06ff */
[----:B------:R-:W-:Y:S01]  /*96f0*/  IADD3 RZ, P1, R9, R6, RZ ;  /* 0x0000000609ff7210 */ /* 0x000fe20007f3e0ff */
[----:B------:R-:W-:-:S04]  /*9700*/  IMAD.MOV.U32 R4, RZ, RZ, R7 ;  /* 0x000000ffff047224 */ /* 0x000fc800078e0007 */
[----:B------:R-:W-:-:S08]  /*9710*/  IMAD.WIDE.U32.X R4, R21, UR5, R4, P1 ;  /* 0x0000000515047c25 */ /* 0x000fd000088e0404 */
.L_x_305:
[--C-:B------:R-:W-:Y:S01]  /*9720*/  SHF.R.U64 R8, R4, UR7, R5.reuse ;  /* 0x0000000704087c19 */ /* 0x100fe20008001205 */
[----:B------:R-:W-:Y:S01]  /*9730*/  ULDC.64 UR4, c[0x0][0x620] ;  /* 0x0001880000047ab9 */ /* 0x000fe20000000a00 */
[----:B------:R-:W-:Y:S01]  /*9740*/  SHF.R.U32.HI R4, RZ, UR7, R5 ;  /* 0x00000007ff047c19 */ /* 0x000fe20008011605 */
[----:B------:R-:W2:Y:S01]  /*9750*/  LDC R24, c[0x0][0x144] ;  /* 0x00005100ff187b82 */ /* 0x000ea20000000800 */
[----:B------:R-:W-:Y:S01]  /*9760*/  IADD3 R7, P1, RZ, -R8, RZ ;  /* 0x80000008ff077210 */ /* 0x000fe20007f3e0ff */
[----:B------:R-:W-:Y:S01]  /*9770*/  ULDC.64 UR8, c[0x0][0x640] ;  /* 0x0001900000087ab9 */ /* 0x000fe20000000a00 */
[----:B0-----:R-:W-:Y:S01]  /*9780*/  I2FP.F32.U32 R9, R15 ;  /* 0x0000000f00097245 */ /* 0x001fe20000201000 */
[----:B------:R-:W-:Y:S02]  /*9790*/  ULDC UR6, c[0x0][0x608] ;  /* 0x0001820000067ab9 */ /* 0x000fe40000000800 */
[----:B------:R-:W-:Y:S01]  /*97a0*/  IMAD.X R4, RZ, RZ, ~R4, P1 ;  /* 0x000000ffff047224 */ /* 0x000fe200008e0e04 */
[----:B------:R-:W-:Y:S01]  /*97b0*/  ISETP.NE.U32.AND P1, PT, RZ, UR8, PT ;  /* 0x00000008ff007c0c */ /* 0x000fe2000bf25070 */
[----:B------:R-:W0:Y:S02]  /*97c0*/  LDC R21, c[0x0][0x148] ;  /* 0x00005200ff157b82 */ /* 0x000e240000000800 */
[----:B------:R-:W-:Y:S01]  /*97d0*/  IMAD R6, R4, UR4, RZ ;  /* 0x0000000404067c24 */ /* 0x000fe2000f8e02ff */
[----:B------:R-:W-:Y:S01]  /*97e0*/  ISETP.NE.AND.EX P1, PT, RZ, UR9, PT, P1 ;  /* 0x00000009ff007c0c */ /* 0x000fe2000bf25310 */
[----:B------:R-:W-:Y:S01]  /*97f0*/  IMAD.WIDE.U32 R4, R7, UR4, R16 ;  /* 0x0000000407047c25 */ /* 0x000fe2000f8e0010 */
[----:B------:R-:W-:-:S03]  /*9800*/  ULDC UR4, c[0x0][0x150] ;  /* 0x0000540000047ab9 */ /* 0x000fc60000000800 */
[----:B------:R-:W-:Y:S02]  /*9810*/  IMAD R7, R7, UR5, R6 ;  /* 0x0000000507077c24 */ /* 0x000fe4000f8e0206 */
[----:B------:R-:W-:Y:S01]  /*9820*/  FMUL R6, R9, UR4 ;  /* 0x0000000409067c20 */ /* 0x000fe20008400000 */
[----:B------:R-:W-:Y:S01]  /*9830*/  ULDC UR4, c[0x0][0x618] ;  /* 0x0001860000047ab9 */ /* 0x000fe20000000800 */
[----:B------:R-:W-:Y:S01]  /*9840*/  ULDC UR5, c[0x0][0x154] ;  /* 0x0000550000057ab9 */ /* 0x000fe20000000800 */
[----:B------:R-:W-:-:S03]  /*9850*/  IMAD.IADD R5, R5, 0x1, R7 ;  /* 0x0000000105057824 */ /* 0x000fc600078e0207 */
[----:B------:R-:W3:Y:S02]  /*9860*/  F2I.U32.TRUNC.NTZ R6, R6 ;  /* 0x0000000600067305 */ /* 0x000ee4000020f000 */
[----:B------:R-:W-:Y:S02]  /*9870*/  SHF.R.U64 R9, R4, UR4, R5 ;  /* 0x0000000404097c19 */ /* 0x000fe40008001205 */
[----:B-1----:R-:W-:-:S05]  /*9880*/  I2FP.F32.U32 R4, R14 ;  /* 0x0000000e00047245 */ /* 0x002fca0000201000 */
[----:B------:R-:W-:Y:S01]  /*9890*/  FMUL R22, R4, UR5 ;  /* 0x0000000504167c20 */ /* 0x000fe20008400000 */
[----:B------:R-:W-:Y:S01]  /*98a0*/  SHF.R.U32.HI R4, RZ, UR4, R5 ;  /* 0x00000004ff047c19 */ /* 0x000fe20008011605 */
[----:B------:R-:W-:-:S03]  /*98b0*/  ULDC UR4, c[0x0][0x658] ;  /* 0x0001960000047ab9 */ /* 0x000fc60000000800 */
[--C-:B------:R-:W-:Y:S01]  /*98c0*/  SHF.R.U64 R20, R9, UR6, R4.reuse ;  /* 0x0000000609147c19 */ /* 0x100fe20008001204 */
[----:B------:R-:W1:Y:S01]  /*98d0*/  F2I.U32.TRUNC.NTZ R22, R22 ;  /* 0x0000001600167305 */ /* 0x000e62000020f000 */
[----:B------:R-:W-:Y:S01]  /*98e0*/  SHF.R.U32.HI R5, RZ, UR6, R4 ;  /* 0x00000006ff057c19 */ /* 0x000fe20008011604 */
[----:B---3--:R-:W-:-:S03]  /*98f0*/  IMAD.MOV R6, RZ, RZ, -R6 ;  /* 0x000000ffff067224 */ /* 0x008fc600078e0a06 */
[----:B------:R-:W-:Y:S01]  /*9900*/  SHF.R.U64 R18, R20, UR4, R5 ;  /* 0x0000000414127c19 */ /* 0x000fe20008001205 */
[----:B--2---:R-:W-:Y:S01]  /*9910*/  IMAD R15, R24, R6, R15 ;  /* 0x00000006180f7224 */ /* 0x004fe200078e020f */
[----:B------:R-:W-:-:S03]  /*9920*/  SHF.R.U32.HI R23, RZ, UR4, R5 ;  /* 0x00000004ff177c19 */ /* 0x000fc60008011605 */
[----:B------:R-:W-:Y:S02]  /*9930*/  IMAD.MOV.U32 R4, RZ, RZ, R18 ;  /* 0x000000ffff047224 */ /* 0x000fe400078e0012 */
[----:B------:R-:W-:Y:S01]  /*9940*/  IMAD.MOV.U32 R5, RZ, RZ, R23 ;  /* 0x000000ffff057224 */ /* 0x000fe200078e0017 */
[----:B-1----:R-:W-:Y:S06]  /*9950*/  @!P1 BRA `(.L_x_306) ;  /* 0x0000000000289947 */ /* 0x002fec0003800000 */
[----:B------:R-:W-:Y:S02]  /*9960*/  ULDC UR4, c[0x0][0x64c] ;  /* 0x0001930000047ab9 */ /* 0x000fe40000000800 */
[----:B------:R-:W-:-:S05]  /*9970*/  IADD3 R5, P1, R18, UR4, RZ ;  /* 0x0000000412057c10 */ /* 0x000fca000ff3e0ff */
[----:B------:R-:W-:-:S04]  /*9980*/  IMAD.X R23, RZ, RZ, R23, P1 ;  /* 0x000000ffff177224 */ /* 0x000fc800008e0617 */
[----:B------:R-:W-:-:S04]  /*9990*/  IMAD.WIDE.U32 R6, R23, UR8, RZ ;  /* 0x0000000817067c25 */ /* 0x000fc8000f8e00ff */
[----:B------:R-:W-:-:S04]  /*99a0*/  IMAD.WIDE.U32 R6, P1, R5, UR9, R6 ;  /* 0x0000000905067c25 */ /* 0x000fc8000f820006 */
[----:B------:R-:W-:-:S04]  /*99b0*/  IMAD.WIDE.U32 R4, R5, UR8, RZ ;  /* 0x0000000805047c25 */ /* 0x000fc8000f8e00ff */
[----:B------:R-:W-:Y:S01]  /*99c0*/  IMAD.MOV.U32 R4, RZ, RZ, R7 ;  /* 0x000000ffff047224 */ /* 0x000fe200078e0007 */
[----:B------:R-:W-:Y:S01]  /*99d0*/  IADD3 RZ, P3, R5, R6, RZ ;  /* 0x0000000605ff7210 */ /* 0x000fe20007f7e0ff */
[----:B------:R-:W-:-:S04]  /*99e0*/  IMAD.X R5, RZ, RZ, RZ, P1 ;  /* 0x000000ffff057224 */ /* 0x000fc800008e06ff */
[----:B------:R-:W-:-:S08]  /*99f0*/  IMAD.WIDE.U32.X R4, R23, UR9, R4, P3 ;  /* 0x0000000917047c25 */ /* 0x000fd000098e0404 */
.L_x_306:
[----:B------:R-:W-:Y:S01]  /*9a00*/  ISETP.NE.AND P1, PT, R2, 0x1, PT ;  /* 0x000000010200780c */ /* 0x000fe20003f25270 */
[----:B------:R-:W-:Y:S01]  /*9a10*/  ULDC UR4, c[0x0][0x648] ;  /* 0x0001920000047ab9 */ /* 0x000fe20000000800 */
[----:B------:R-:W-:Y:S01]  /*9a20*/  LOP3.LUT R20, R20, UR17, RZ, 0xc0, !PT ;  /* 0x0000001114147c12 */ /* 0x000fe2000f8ec0ff */
[----:B------:R-:W-:Y:S01]  /*9a30*/  IMAD.MOV R22, RZ, RZ, -R22 ;  /* 0x000000ffff167224 */ /* 0x000fe200078e0a16 */
[----:B------:R-:W-:Y:S01]  /*9a40*/  SHF.R.U64 R5, R4, UR4, R5 ;  /* 0x0000000404057c19 */ /* 0x000fe20008001205 */
[----:B------:R-:W-:Y:S01]  /*9a50*/  ULDC UR4, c[0x0][0x638] ;  /* 0x00018e0000047ab9 */ /* 0x000fe20000000800 */
[----:B------:R-:W-:Y:S01]  /*9a60*/  LOP3.LUT R9, R9, UR16, RZ, 0xc0, !PT ;  /* 0x0000001009097c12 */ /* 0x000fe2000f8ec0ff */
[----:B------:R-:W-:Y:S01]  /*9a70*/  ULDC UR5, c[0x0][0x610] ;  /* 0x0001840000057ab9 */ /* 0x000fe20000000800 */
[----:B------:R-:W-:Y:S02]  /*9a80*/  IMAD.MOV.U32 R4, RZ, RZ, 0x1 ;  /* 0x00000001ff047424 */ /* 0x000fe400078e00ff */
[----:B------:R-:W-:-:S02]  /*9a90*/  IMAD.MOV R7, RZ, RZ, -R5 ;  /* 0x000000ffff077224 */ /* 0x000fc400078e0a05 */
[----:B------:R-:W-:Y:S02]  /*9aa0*/  IMAD R20, R5, UR18, R20 ;  /* 0x0000001205147c24 */ /* 0x000fe4000f8e0214 */
[----:B0-----:R-:W-:Y:S02]  /*9ab0*/  @P1 IMAD R15, R21, R22, R14 ;  /* 0x00000016150f1224 */ /* 0x001fe400078e020e */
[----:B------:R-:W-:Y:S01]  /*9ac0*/  IMAD R18, R7, UR4, R18 ;  /* 0x0000000407127c24 */ /* 0x000fe2000f8e0212 */
[----:B------:R-:W-:Y:S01]  /*9ad0*/  ULDC UR4, c[0x0][0x600] ;  /* 0x0001800000047ab9 */ /* 0x000fe20000000800 */
[----:B------:R-:W-:Y:S02]  /*9ae0*/  IMAD R15, R20, UR5, R15 ;  /* 0x00000005140f7c24 */ /* 0x000fe4000f8e020f */
[----:B------:R-:W-:-:S05]  /*9af0*/  IMAD R18, R18, UR4, R9 ;  /* 0x0000000412127c24 */ /* 0x000fca000f8e0209 */
[----:B------:R-:W-:Y:S02]  /*9b00*/  SEL R9, R18, R15, !P1 ;  /* 0x0000000f12097207 */ /* 0x000fe40004800000 */
[----:B------:R-:W-:-:S07]  /*9b10*/  SEL R7, R15, R18, !P1 ;  /* 0x000000120f077207 */ /* 0x000fce0004800000 */
.L_x_304:
[----:B------:R-:W-:Y:S05]  /*9b20*/  BSYNC B1 ;  /* 0x0000000000017941 */ /* 0x000fea0003800000 */
.L_x_303:
[----:B------:R-:W-:-:S13]  /*9b30*/  LOP3.LUT P1, RZ, R4, 0xff, RZ, 0xc0, !PT ;  /* 0x000000ff04ff7812 */ /* 0x000fda000782c0ff */
[----:B------:R-:W-:Y:S05]  /*9b40*/  @P1 BRA `(.L_x_307) ;  /* 0xfffffff4004c1947 */ /* 0x000fea000383ffff */
[----:B------:R-:W-:Y:S05]  /*9b50*/  BSYNC B0 ;  /* 0x0000000000007941 */ /* 0x000fea0003800000 */
.L_x_295:
[----:B------:R-:W-:-:S03]  /*9b60*/  UMOV UR4, 0xffffffff ;  /* 0xffffffff00047882 */ /* 0x000fc60000000000 */
[----:B------:R-:W-:Y:S05]  /*9b70*/  BRA.DIV UR4, `(.L_x_308) ;  /* 0x0000000604c87947 */ /* 0x000fea000b800000 */
[----:B------:R-:W-:-:S13]  /*9b80*/  ELECT P6, URZ, PT ;  /* 0x00000000003f782f */ /* 0x000fda00038c0000 */
.L_x_327:
[----:B------:R-:W-:Y:S04]  /*9b90*/  BSSY B0, `(.L_x_309) ;  /* 0x0000058000007945 */ /* 0x000fe80003800000 */
[----:B------:R-:W-:Y:S05]  /*9ba0*/  @!P6 BRA `(.L_x_310) ;  /* 0x000000040058e947 */ /* 0x000fea0003800000 */
[----:B------:R-:W-:-:S04]  /*9bb0*/  LOP3.LUT R19, R19, 0x2, RZ, 0xfc, !PT ;  /* 0x0000000213137812 */ /* 0x000fc800078efcff */
[----:B------:R-:W-:-:S13]  /*9bc0*/  ISETP.NE.AND P0, PT, R19, 0x3, PT ;  /* 0x000000031300780c */ /* 0x000fda0003f05270 */
[----:B------:R-:W-:Y:S05]  /*9bd0*/  @!P0 BRA `(.L_x_311) ;  /* 0x0000000000048947 */ /* 0x000fea0003800000 */
[----:B------:R-:W-:Y:S01]  /*9be0*/  BPT.TRAP 0x1 ;  /* 0x000000040000795c */ /* 0x000fe20000300000 */
.L_x_311:
[----:B------:R-:W0:Y:S01]  /*9bf0*/  S2R R3, SR_CgaCtaId ;  /* 0x0000000000037919 */ /* 0x000e220000008800 */
[----:B------:R-:W-:-:S04]  /*9c00*/  MOV R2, 0x400 ;  /* 0x0000040000027802 */ /* 0x000fc80000000f00 */
[----:B0-----:R-:W-:Y:S02]  /*9c10*/  LEA R3, R3, R2, 0x18 ;  /* 0x0000000203037211 */ /* 0x001fe400078ec0ff */
[----:B------:R-:W-:-:S03]  /*9c20*/  SHF.L.U32 R2, R0, 0x1f, RZ ;  /* 0x0000001f00027819 */ /* 0x000fc600000006ff */
[----:B------:R-:W-:-:S04]  /*9c30*/  VIADD R3, R3, 0x48 ;  /* 0x0000004803037836 */ /* 0x000fc80000000000 */
[C---:B------:R-:W-:Y:S02]  /*9c40*/  IMAD R7, R12.reuse, 0x8, R3 ;  /* 0x000000080c077824 */ /* 0x040fe400078e0203 */
[----:B------:R-:W-:Y:S02]  /*9c50*/  VIADD R12, R12, 0x1 ;  /* 0x000000010c0c7836 */ /* 0x000fe40000000000 */
[----:B------:R-:W0:Y:S03]  /*9c60*/  SYNCS.PHASECHK.TRANS64.TRYWAIT P0, [R7+URZ], R2 ;  /* 0x00000002070075a7 */ /* 0x000e26000800017f */
[----:B------:R-:W-:-:S04]  /*9c70*/  ISETP.NE.AND P1, PT, R12, 0x9, PT ;  /* 0x000000090c00780c */ /* 0x000fc80003f25270 */
[----:B------:R-:W-:Y:S02]  /*9c80*/  SEL R5, RZ, 0x1, P1 ;  /* 0x00000001ff057807 */ /* 0x000fe40000800000 */
[----:B------:R-:W-:Y:S02]  /*9c90*/  SEL R12, R12, RZ, P1 ;  /* 0x000000ff0c0c7207 */ /* 0x000fe40000800000 */
[----:B------:R-:W-:-:S03]  /*9ca0*/  LOP3.LUT R5, R0, R5, RZ, 0x3c, !PT ;  /* 0x0000000500057212 */ /* 0x000fc600078e3cff */
[----:B------:R-:W-:Y:S01]  /*9cb0*/  IMAD R9, R12, 0x8, R3 ;  /* 0x000000080c097824 */ /* 0x000fe200078e0203 */
[----:B------:R-:W-:Y:S01]  /*9cc0*/  SHF.L.U32 R4, R5, 0x1f, RZ ;  /* 0x0000001f05047819 */ /* 0x000fe200000006ff */
[----:B0-----:R-:W-:Y:S06]  /*9cd0*/  @!P0 BRA `(.L_x_312) ;  /* 0x0000000400908947 */ /* 0x001fec0003800000 */
.L_x_328:
[----:B------:R-:W1:Y:S01]  /*9ce0*/  SYNCS.PHASECHK.TRANS64.TRYWAIT P0, [R9+URZ], R4 ;  /* 0x00000004090075a7 */ /* 0x000e62000800017f */
[----:B------:R-:W-:-:S05]  /*9cf0*/  VIADD R0, R12, 0x1 ;  /* 0x000000010c007836 */ /* 0x000fca0000000000 */
[----:B------:R-:W-:-:S04]  /*9d00*/  ISETP.NE.AND P1, PT, R0, 0x9, PT ;  /* 0x000000090000780c */ /* 0x000fc80003f25270 */
[----:B0-----:R-:W-:Y:S02]  /*9d10*/  SEL R2, RZ, 0x1, P1 ;  /* 0x00000001ff027807 */ /* 0x001fe40000800000 */
[----:B------:R-:W-:Y:S02]  /*9d20*/  SEL R0, R0, RZ, P1 ;  /* 0x000000ff00007207 */ /* 0x000fe40000800000 */
[----:B------:R-:W-:-:S03]  /*9d30*/  LOP3.LUT R7, R5, R2, RZ, 0x3c, !PT ;  /* 0x0000000205077212 */ /* 0x000fc600078e3cff */
[----:B------:R-:W-:Y:S01]  /*9d40*/  IMAD R6, R0, 0x8, R3 ;  /* 0x0000000800067824 */ /* 0x000fe200078e0203 */
[----:B------:R-:W-:Y:S01]  /*9d50*/  SHF.L.U32 R5, R7, 0x1f, RZ ;  /* 0x0000001f07057819 */ /* 0x000fe200000006ff */
[----:B-1----:R-:W-:Y:S06]  /*9d60*/  @!P0 BRA `(.L_x_313) ;  /* 0x0000000400808947 */ /* 0x002fec0003800000 */
.L_x_329:
[----:B------:R-:W1:Y:S01]  /*9d70*/  SYNCS.PHASECHK.TRANS64.TRYWAIT P0, [R6+URZ], R5 ;  /* 0x00000005060075a7 */ /* 0x000e62000800017f */
[----:B------:R-:W-:-:S05]  /*9d80*/  VIADD R0, R0, 0x1 ;  /* 0x0000000100007836 */ /* 0x000fca0000000000 */
[----:B------:R-:W-:-:S04]  /*9d90*/  ISETP.NE.AND P1, PT, R0, 0x9, PT ;  /* 0x000000090000780c */ /* 0x000fc80003f25270 */
[----:B------:R-:W-:Y:S02]  /*9da0*/  SEL R2, RZ, 0x1, P1 ;  /* 0x00000001ff027807 */ /* 0x000fe40000800000 */
[----:B------:R-:W-:Y:S02]  /*9db0*/  SEL R0, R0, RZ, P1 ;  /* 0x000000ff00007207 */ /* 0x000fe40000800000 */
[----:B------:R-:W-:-:S03]  /*9dc0*/  LOP3.LUT R7, R7, R2, RZ, 0x3c, !PT ;  /* 0x0000000207077212 */ /* 0x000fc600078e3cff */
[----:B0-----:R-:W-:Y:S01]  /*9dd0*/  IMAD R9, R0, 0x8, R3 ;  /* 0x0000000800097824 */ /* 0x001fe200078e0203 */
[----:B------:R-:W-:Y:S01]  /*9de0*/  SHF.L.U32 R4, R7, 0x1f, RZ ;  /* 0x0000001f07047819 */ /* 0x000fe200000006ff */
[----:B-1----:R-:W-:Y:S06]  /*9df0*/  @!P0 BRA `(.L_x_314) ;  /* 0x0000000400708947 */ /* 0x002fec0003800000 */
.L_x_330:
        /* <DEDUP_REMOVED lines=9> */
.L_x_331:
        /* <DEDUP_REMOVED lines=9> */
.L_x_332:
        /* <DEDUP_REMOVED lines=9> */
.L_x_333:
        /* <DEDUP_REMOVED lines=9> */
.L_x_334:
[----:B------:R-:W1:Y:S01]  /*a040*/  SYNCS.PHASECHK.TRANS64.TRYWAIT P0, [R9+URZ], R4 ;  /* 0x00000004090075a7 */ /* 0x000e62000800017f */
[----:B------:R-:W-:-:S05]  /*a050*/  VIADD R0, R0, 0x1 ;  /* 0x0000000100007836 */ /* 0x000fca0000000000 */
[----:B------:R-:W-:-:S04]  /*a060*/  ISETP.NE.AND P1, PT, R0, 0x9, PT ;  /* 0x000000090000780c */ /* 0x000fc80003f25270 */
[----:B------:R-:W-:Y:S02]  /*a070*/  SEL R2, RZ, 0x1, P1 ;  /* 0x00000001ff027807 */ /* 0x000fe40000800000 */
[----:B------:R-:W-:Y:S02]  /*a080*/  SEL R0, R0, RZ, P1 ;  /* 0x000000ff00007207 */ /* 0x000fe40000800000 */
[----:B------:R-:W-:Y:S01]  /*a090*/  LOP3.LUT R2, R7, R2, RZ, 0x3c, !PT ;  /* 0x0000000207027212 */ /* 0x000fe200078e3cff */
[----:B-1----:R-:W-:Y:S06]  /*a0a0*/  @!P0 BRA `(.L_x_319) ;  /* 0x0000000400288947 */ /* 0x002fec0003800000 */
.L_x_335:
[----:B------:R-:W-:Y:S01]  /*a0b0*/  IMAD R3, R0, 0x8, R3 ;  /* 0x0000000800037824 */ /* 0x000fe200078e0203 */
[----:B------:R-:W-:-:S07]  /*a0c0*/  SHF.L.U32 R0, R2, 0x1f, RZ ;  /* 0x0000001f02007819 */ /* 0x000fce00000006ff */
.L_x_320:
[----:B--2---:R2:W3:Y:S02]  /*a0d0*/  SYNCS.PHASECHK.TRANS64.TRYWAIT P0, [R3+URZ], R0 ;  /* 0x00000000030075a7 */ /* 0x0044e4000800017f */
[----:B---3--:R-:W-:Y:S05]  /*a0e0*/  @!P0 NANOSLEEP.SYNCS 0x989680 ;  /* 0x009896800000895d */ /* 0x008fea0003900000 */
[----:B------:R-:W3:Y:S02]  /*a0f0*/  @!P0 SYNCS.PHASECHK.TRANS64 P0, [R3+URZ], R0 ;  /* 0x00000000030085a7 */ /* 0x000ee4000800007f */
[----:B---3--:R-:W-:Y:S05]  /*a100*/  @!P0 BRA `(.L_x_320) ;  /* 0xfffffffc00f08947 */ /* 0x008fea000383ffff */
.L_x_310:
[----:B------:R-:W-:Y:S05]  /*a110*/  BSYNC B0 ;  /* 0x0000000000007941 */ /* 0x000fea0003800000 */
.L_x_309:
[----:B------:R-:W-:Y:S05]  /*a120*/  EXIT ;  /* 0x000000000000794d */ /* 0x000fea0003800000 */
.L_x_18:
[----:B----4-:R4:W0:Y:S02]  /*a130*/  SYNCS.PHASECHK.TRANS64.TRYWAIT P1, [R3+URZ], R0 ;  /* 0x00000000030075a7 */ /* 0x010824000802017f */
[----:B0-----:R-:W-:Y:S05]  /*a140*/  @!P1 NANOSLEEP.SYNCS 0x989680 ;  /* 0x009896800000995d */ /* 0x001fea0003900000 */
[----:B------:R-:W0:Y:S02]  /*a150*/  @!P1 SYNCS.PHASECHK.TRANS64 P1, [R3+URZ], R0 ;  /* 0x00000000030095a7 */ /* 0x000e24000802007f */
[----:B0-----:R-:W-:Y:S05]  /*a160*/  @!P1 BRA `(.L_x_18) ;  /* 0xfffffffc00f09947 */ /* 0x001fea000383ffff */
[----:B------:R-:W-:Y:S05]  /*a170*/  BRA `(.L_x_17) ;  /* 0xffffff7000707947 */ /* 0x000fea000383ffff */
.L_x_23:
[----:B-1----:R1:W3:Y:S02]  /*a180*/  SYNCS.PHASECHK.TRANS64.TRYWAIT P1, [R5+URZ], R4 ;  /* 0x00000004050075a7 */ /* 0x0022e4000802017f */
[----:B---3--:R-:W-:Y:S05]  /*a190*/  @!P1 NANOSLEEP.SYNCS 0x989680 ;  /* 0x009896800000995d */ /* 0x008fea0003900000 */
[----:B------:R-:W3:Y:S02]  /*a1a0*/  @!P1 SYNCS.PHASECHK.TRANS64 P1, [R5+URZ], R4 ;  /* 0x00000004050095a7 */ /* 0x000ee4000802007f */
[----:B---3--:R-:W-:Y:S05]  /*a1b0*/  @!P1 BRA `(.L_x_23) ;  /* 0xfffffffc00f09947 */ /* 0x008fea000383ffff */
[----:B------:R-:W-:Y:S05]  /*a1c0*/  BRA `(.L_x_22) ;  /* 0xffffff74004c7947 */ /* 0x000fea000383ffff */
.L_x_296:
[----:B------:R-:W-:Y:S01]  /*a1d0*/  BSSY B1, `(.L_x_321) ;  /* 0x0000006000017945 */ /* 0x000fe20003800000 */
[----:B------:R-:W-:-:S07]  /*a1e0*/  IMAD.MOV.U32 R15, RZ, RZ, -0x1 ;  /* 0xffffffffff0f7424 */ /* 0x000fce00078e00ff */
[----:B------:R-:W-:Y:S05]  /*a1f0*/  WARPSYNC.COLLECTIVE R15, `(.L_x_322) ;  /* 0x000000000f0c7348 */ /* 0x000fea0003c00000 */
[----:B------:R-:W-:Y:S02]  /*a200*/  ELECT P6, UR62, PT ;  /* 0x00000000003e782f */ /* 0x000fe400038c0000 */
[----:B------:R-:W-:Y:S01]  /*a210*/  MOV R14, UR62 ;  /* 0x0000003e000e7c02 */ /* 0x000fe20008000f00 */
[----:B------:R-:W-:Y:S10]  /*a220*/  ENDCOLLECTIVE ;  /* 0x000000000000791b */ /* 0x000ff40003800000 */
.L_x_322:
[----:B------:R-:W-:Y:S05]  /*a230*/  BSYNC B1 ;  /* 0x0000000000017941 */ /* 0x000fea0003800000 */
.L_x_321:
[----:B------:R-:W-:Y:S05]  /*a240*/  BRA `(.L_x_323) ;  /* 0xffffffec00987947 */ /* 0x000fea000383ffff */
.L_x_299:
[----:B0-----:R0:W1:Y:S02]  /*a250*/  SYNCS.PHASECHK.TRANS64.TRYWAIT P1, [R14+URZ+0x48], R7 ;  /* 0x000048070e0075a7 */ /* 0x001064000802017f */
[----:B-1----:R-:W-:Y:S05]  /*a260*/  @!P1 NANOSLEEP.SYNCS 0x989680 ;  /* 0x009896800000995d */ /* 0x002fea0003900000 */
[----:B------:R-:W1:Y:S02]  /*a270*/  @!P1 SYNCS.PHASECHK.TRANS64 P1, [R14+URZ+0x48], R7 ;  /* 0x000048070e0095a7 */ /* 0x000e64000802007f */
[----:B-1----:R-:W-:Y:S05]  /*a280*/  @!P1 BRA `(.L_x_299) ;  /* 0xfffffffc00f09947 */ /* 0x002fea000383ffff */
[----:B------:R-:W-:Y:S05]  /*a290*/  BRA `(.L_x_324) ;  /* 0xffffffec00cc7947 */ /* 0x000fea000383ffff */
.L_x_308:
[----:B------:R-:W-:Y:S01]  /*a2a0*/  BSSY B0, `(.L_x_325) ;  /* 0x0000006000007945 */ /* 0x000fe20003800000 */
[----:B------:R-:W-:-:S07]  /*a2b0*/  IMAD.MOV.U32 R15, RZ, RZ, -0x1 ;  /* 0xffffffffff0f7424 */ /* 0x000fce00078e00ff */
[----:B------:R-:W-:Y:S05]  /*a2c0*/  WARPSYNC.COLLECTIVE R15, `(.L_x_326) ;  /* 0x000000000f0c7348 */ /* 0x000fea0003c00000 */
[----:B------:R-:W-:Y:S02]  /*a2d0*/  ELECT P6, UR62, PT ;  /* 0x00000000003e782f */ /* 0x000fe400038c0000 */
[----:B------:R-:W-:Y:S01]  /*a2e0*/  MOV R14, UR62 ;  /* 0x0000003e000e7c02 */ /* 0x000fe20008000f00 */
[----:B------:R-:W-:Y:S10]  /*a2f0*/  ENDCOLLECTIVE ;  /* 0x000000000000791b */ /* 0x000ff40003800000 */
.L_x_326:
[----:B------:R-:W-:Y:S05]  /*a300*/  BSYNC B0 ;  /* 0x0000000000007941 */ /* 0x000fea0003800000 */
.L_x_325:
[----:B------:R-:W-:Y:S05]  /*a310*/  BRA `(.L_x_327) ;  /* 0xfffffff8001c7947 */ /* 0x000fea000383ffff */
.L_x_312:
[----:B0-----:R0:W1:Y:S02]  /*a320*/  SYNCS.PHASECHK.TRANS64.TRYWAIT P0, [R7+URZ], R2 ;  /* 0x00000002070075a7 */ /* 0x001064000800017f */
[----:B-1----:R-:W-:Y:S05]  /*a330*/  @!P0 NANOSLEEP.SYNCS 0x989680 ;  /* 0x009896800000895d */ /* 0x002fea0003900000 */
[----:B------:R-:W1:Y:S02]  /*a340*/  @!P0 SYNCS.PHASECHK.TRANS64 P0, [R7+URZ], R2 ;  /* 0x00000002070085a7 */ /* 0x000e64000800007f */
[----:B-1----:R-:W-:Y:S05]  /*a350*/  @!P0 BRA `(.L_x_312) ;  /* 0xfffffffc00f08947 */ /* 0x002fea000383ffff */
[----:B------:R-:W-:Y:S05]  /*a360*/  BRA `(.L_x_328) ;  /* 0xfffffff8005c7947 */ /* 0x000fea000383ffff */
.L_x_313:
[----:B0-----:R0:W1:Y:S02]  /*a370*/  SYNCS.PHASECHK.TRANS64.TRYWAIT P0, [R9+URZ], R4 ;  /* 0x00000004090075a7 */ /* 0x001064000800017f */
[----:B-1----:R-:W-:Y:S05]  /*a380*/  @!P0 NANOSLEEP.SYNCS 0x989680 ;  /* 0x009896800000895d */ /* 0x002fea0003900000 */
[----:B------:R-:W1:Y:S02]  /*a390*/  @!P0 SYNCS.PHASECHK.TRANS64 P0, [R9+URZ], R4 ;  /* 0x00000004090085a7 */ /* 0x000e64000800007f */
[----:B-1----:R-:W-:Y:S05]  /*a3a0*/  @!P0 BRA `(.L_x_313) ;  /* 0xfffffffc00f08947 */ /* 0x002fea000383ffff */
[----:B------:R-:W-:Y:S05]  /*a3b0*/  BRA `(.L_x_329) ;  /* 0xfffffff8006c7947 */ /* 0x000fea000383ffff */
.L_x_314:
[----:B0-----:R0:W1:Y:S02]  /*a3c0*/  SYNCS.PHASECHK.TRANS64.TRYWAIT P0, [R6+URZ], R5 ;  /* 0x00000005060075a7 */ /* 0x001064000800017f */
[----:B-1----:R-:W-:Y:S05]  /*a3d0*/  @!P0 NANOSLEEP.SYNCS 0x989680 ;  /* 0x009896800000895d */ /* 0x002fea0003900000 */
[----:B------:R-:W1:Y:S02]  /*a3e0*/  @!P0 SYNCS.PHASECHK.TRANS64 P0, [R6+URZ], R5 ;  /* 0x00000005060085a7 */ /* 0x000e64000800007f */
[----:B-1----:R-:W-:Y:S05]  /*a3f0*/  @!P0 BRA `(.L_x_314) ;  /* 0xfffffffc00f08947 */ /* 0x002fea000383ffff */
[----:B------:R-:W-:Y:S05]  /*a400*/  BRA `(.L_x_330) ;  /* 0xfffffff8007c7947 */ /* 0x000fea000383ffff */
.L_x_315:
[----:B0-----:R0:W1:Y:S02]  /*a410*/  SYNCS.PHASECHK.TRANS64.TRYWAIT P0, [R9+URZ], R4 ;  /* 0x00000004090075a7 */ /* 0x001064000800017f */
[----:B-1----:R-:W-:Y:S05]  /*a420*/  @!P0 NANOSLEEP.SYNCS 0x989680 ;  /* 0x009896800000895d */ /* 0x002fea0003900000 */
[----:B------:R-:W1:Y:S02]  /*a430*/  @!P0 SYNCS.PHASECHK.TRANS64 P0, [R9+URZ], R4 ;  /* 0x00000004090085a7 */ /* 0x000e64000800007f */
[----:B-1----:R-:W-:Y:S05]  /*a440*/  @!P0 BRA `(.L_x_315) ;  /* 0xfffffffc00f08947 */ /* 0x002fea000383ffff */
[----:B------:R-:W-:Y:S05]  /*a450*/  BRA `(.L_x_331) ;  /* 0xfffffff8008c7947 */ /* 0x000fea000383ffff */
.L_x_316:
[----:B0-----:R0:W1:Y:S02]  /*a460*/  SYNCS.PHASECHK.TRANS64.TRYWAIT P0, [R6+URZ], R5 ;  /* 0x00000005060075a7 */ /* 0x001064000800017f */
[----:B-1----:R-:W-:Y:S05]  /*a470*/  @!P0 NANOSLEEP.SYNCS 0x989680 ;  /* 0x009896800000895d */ /* 0x002fea0003900000 */
[----:B------:R-:W1:Y:S02]  /*a480*/  @!P0 SYNCS.PHASECHK.TRANS64 P0, [R6+URZ], R5 ;  /* 0x00000005060085a7 */ /* 0x000e64000800007f */
[----:B-1----:R-:W-:Y:S05]  /*a490*/  @!P0 BRA `(.L_x_316) ;  /* 0xfffffffc00f08947 */ /* 0x002fea000383ffff */
[----:B------:R-:W-:Y:S05]  /*a4a0*/  BRA `(.L_x_332) ;  /* 0xfffffff8009c7947 */ /* 0x000fea000383ffff */
.L_x_317:
[----:B0-----:R0:W1:Y:S02]  /*a4b0*/  SYNCS.PHASECHK.TRANS64.TRYWAIT P0, [R9+URZ], R4 ;  /* 0x00000004090075a7 */ /* 0x001064000800017f */
[----:B-1----:R-:W-:Y:S05]  /*a4c0*/  @!P0 NANOSLEEP.SYNCS 0x989680 ;  /* 0x009896800000895d */ /* 0x002fea0003900000 */
[----:B------:R-:W1:Y:S02]  /*a4d0*/  @!P0 SYNCS.PHASECHK.TRANS64 P0, [R9+URZ], R4 ;  /* 0x00000004090085a7 */ /* 0x000e64000800007f */
[----:B-1----:R-:W-:Y:S05]  /*a4e0*/  @!P0 BRA `(.L_x_317) ;  /* 0xfffffffc00f08947 */ /* 0x002fea000383ffff */
[----:B------:R-:W-:Y:S05]  /*a4f0*/  BRA `(.L_x_333) ;  /* 0xfffffff800ac7947 */ /* 0x000fea000383ffff */
.L_x_318:
[----:B0-----:R0:W1:Y:S02]  /*a500*/  SYNCS.PHASECHK.TRANS64.TRYWAIT P0, [R6+URZ], R5 ;  /* 0x00000005060075a7 */ /* 0x001064000800017f */
[----:B-1----:R-:W-:Y:S05]  /*a510*/  @!P0 NANOSLEEP.SYNCS 0x989680 ;  /* 0x009896800000895d */ /* 0x002fea0003900000 */
[----:B------:R-:W1:Y:S02]  /*a520*/  @!P0 SYNCS.PHASECHK.TRANS64 P0, [R6+URZ], R5 ;  /* 0x00000005060085a7 */ /* 0x000e64000800007f */
[----:B-1----:R-:W-:Y:S05]  /*a530*/  @!P0 BRA `(.L_x_318) ;  /* 0xfffffffc00f08947 */ /* 0x002fea000383ffff */
[----:B------:R-:W-:Y:S05]  /*a540*/  BRA `(.L_x_334) ;  /* 0xfffffff800bc7947 */ /* 0x000fea000383ffff */
.L_x_319:
[----:B-1----:R1:W2:Y:S02]  /*a550*/  SYNCS.PHASECHK.TRANS64.TRYWAIT P0, [R9+URZ], R4 ;  /* 0x00000004090075a7 */ /* 0x0022a4000800017f */
[----:B--2---:R-:W-:Y:S05]  /*a560*/  @!P0 NANOSLEEP.SYNCS 0x989680 ;  /* 0x009896800000895d */ /* 0x004fea0003900000 */
[----:B------:R-:W2:Y:S02]  /*a570*/  @!P0 SYNCS.PHASECHK.TRANS64 P0, [R9+URZ], R4 ;  /* 0x00000004090085a7 */ /* 0x000ea4000800007f */
[----:B--2---:R-:W-:Y:S05]  /*a580*/  @!P0 BRA `(.L_x_319) ;  /* 0xfffffffc00f08947 */ /* 0x004fea000383ffff */
[----:B------:R-:W-:Y:S05]  /*a590*/  BRA `(.L_x_335) ;  /* 0xfffffff800c47947 */ /* 0x000fea000383ffff */
.L_x_336:
[----:B------:R-:W-:-:S00]  /*a5a0*/  BRA `(.L_x_336) ;  /* 0xfffffffc00fc7947 */ /* 0x000fc0000383ffff */
[----:B------:R-:W-:-:S00]  /*a5b0*/  NOP ;  /* 0x0000000000007918 */ /* 0x000fc00000000000 */
        /* <DEDUP_REMOVED lines=12> */
.L_x_337:


//--------------------- .nv.global.init           --------------------------
	.section	.nv.global.init,"aw",@progbits
.nv.global.init:
	.type		$str$22,@object
	.size		$str$22,($str$23 - $str$22)
$str$22:
        /*0000*/ 	.byte	0x6b, 0x5f, 0x74, 0x69, 0x6c, 0x65, 0x5f, 0x63, 0x6f, 0x75, 0x6e, 0x74, 0x20, 0x3e, 0x3d, 0x20
        /*0010*/ 	.byte	0x31, 0x00
	.type		$str$23,@object
	.size		$str$23,(__unnamed_1 - $str$23)
$str$23:
        /*0012*/ 	.byte	0x2f, 0x74, 0x6d, 0x70, 0x2f, 0x63, 0x75, 0x74, 0x6c, 0x61, 0x73, 0x73, 0x5f, 0x73, 0x77, 0x65
        /*0022*/ 	.byte	0x65, 0x70, 0x5f, 0x73, 0x72, 0x63, 0x2f, 0x69, 0x6e, 0x63, 0x6c, 0x75, 0x64, 0x65, 0x2f, 0x63
        /*0032*/ 	.byte	0x75, 0x74, 0x6c, 0x61, 0x73, 0x73, 0x2f, 0x67, 0x65, 0x6d, 0x6d, 0x2f, 0x63, 0x6f, 0x6c, 0x6c
        /*0042*/ 	.byte	0x65, 0x63, 0x74, 0x69, 0x76, 0x65, 0x2f, 0x73, 0x6d, 0x39, 0x30, 0x5f, 0x6d, 0x6d, 0x61, 0x5f
        /*0052*/ 	.byte	0x74, 0x6d, 0x61, 0x5f, 0x67, 0x6d, 0x6d, 0x61, 0x5f, 0x73, 0x73, 0x5f, 0x77, 0x61, 0x72, 0x70
        /*0062*/ 	.byte	0x73, 0x70, 0x65, 0x63, 0x69, 0x61, 0x6c, 0x69, 0x7a, 0x65, 0x64, 0x2e, 0x68, 0x70, 0x70, 0x00
	.type		__unnamed_1,@object
	.size		__unnamed_1,(.L_0 - __unnamed_1)
__unnamed_1:
        /*0072*/ 	.byte	0x76, 0x6f, 0x69, 0x64, 0x20, 0x63, 0x75, 0x74, 0x6c, 0x61, 0x73, 0x73, 0x3a, 0x3a, 0x67, 0x65
        /* <DEDUP_REMOVED lines=172> */
        /*0b42*/ 	.byte	0x00
.L_0:


//--------------------- .nv.shared._ZN7cutlass13device_kernelINS_4gemm6kernel13GemmUniversalIN4cute5tupleIJiiiiEEENS1_10collective13CollectiveMmaINS1_34MainloopSm90TmaGmmaWarpSpecializedILi9ENS5_IJNS4_1CILi1EEESB_SB_EEENS1_35KernelTmaWarpSpecializedCooperativeEEENS5_IJNSA_ILi256EEENSA_ILi128EEENSA_ILi64EEEEEEaNS5_IJlSB_lEEEaSJ_NS4_8TiledMMAINS4_8MMA_AtomIJNS4_4SM904GMMA27MMA_64x128x32_S32S8S8_SS_TNEEEENS4_6LayoutINS5_IJNSA_ILi2EEESB_SB_EEENS5_IJSB_NSA_ILi0EEEST_EEEEENS5_IJNS4_10UnderscoreESW_SW_EEEEENS4_13SM90_TMA_LOADENS4_14ComposedLayoutINS4_7SwizzleILi2ELi4ELi3EEENS4_18smem_ptr_flag_bitsILi8EEENSQ_INS5_IJNSA_ILi8EEESH_EEENS5_IJSH_SB_EEEEEEEvNS4_8identityESZ_S19_vS1A_EENS_8epilogue10collective6detail29Sm90TmaWarpSpecializedAdapterINS1D_15DefaultEpilogueIaSJ_SJ_NS1C_6thread17LinearCombinationIaLi1EiiLNS1H_9ScaleType4KindE0ELNS_15FloatRoundStyleE2EaEENS1_15EpilogueDefaultEEEEEvvEEEEvNT_6ParamsE --------------------------
	.section	.nv.shared._ZN7cutlass13device_kernelINS_4gemm6kernel13GemmUniversalIN4cute5tupleIJiiiiEEENS1_10collective13CollectiveMmaINS1_34MainloopSm90TmaGmmaWarpSpecializedILi9ENS5_IJNS4_1CILi1EEESB_SB_EEENS1_35KernelTmaWarpSpecializedCooperativeEEENS5_IJNSA_ILi256EEENSA_ILi128EEENSA_ILi64EEEEEEaNS5_IJlSB_lEEEaSJ_NS4_8TiledMMAINS4_8MMA_AtomIJNS4_4SM904GMMA27MMA_64x128x32_S32S8S8_SS_TNEEEENS4_6LayoutINS5_IJNSA_ILi2EEESB_SB_EEENS5_IJSB_NSA_ILi0EEEST_EEEEENS5_IJNS4_10UnderscoreESW_SW_EEEEENS4_13SM90_TMA_LOADENS4_14ComposedLayoutINS4_7SwizzleILi2ELi4ELi3EEENS4_18smem_ptr_flag_bitsILi8EEENSQ_INS5_IJNSA_ILi8EEESH_EEENS5_IJSH_SB_EEEEEEEvNS4_8identityESZ_S19_vS1A_EENS_8epilogue10collective6detail29Sm90TmaWarpSpecializedAdapterINS1D_15DefaultEpilogueIaSJ_SJ_NS1C_6thread17LinearCombinationIaLi1EiiLNS1H_9ScaleType4KindE0ELNS_15FloatRoundStyleE2EaEENS1_15EpilogueDefaultEEEEEvvEEEEvNT_6ParamsE,"aw",@nobits
	.sectionflags	@""
	.align	16
	.zero		1024


//--------------------- .nv.shared.reserved.0     --------------------------
	.section	.nv.shared.reserved.0,"aw",@nobits
	.weak		__nv_reservedSMEM_offset_0_alias
	.size		__nv_reservedSMEM_offset_0_alias, 0, 0
	.other		__nv_reservedSMEM_offset_0_alias,@"STO_CUDA_RESERVED_SHARED STV_DEFAULT"
__nv_reservedSMEM_offset_0_alias:
	.zero		0


//--------------------- .nv.global                --------------------------
	.section	.nv.global,"aw",@nobits
.nv.global:
	.type		_ZN39_INTERNAL_47d85eb9_4_k_cu_d7cfd4dc_60404cute1_E,@object
	.size		_ZN39_INTERNAL_47d85eb9_4_k_cu_d7cfd4dc_60404cute1_E,(_ZN39_INTERNAL_47d85eb9_4_k_cu_d7cfd4dc_60404cuda3std3__45__cpo6cbeginE - _ZN39_INTERNAL_47d85eb9_4_k_cu_d7cfd4dc_60404cute1_E)
_ZN39_INTERNAL_47d85eb9_4_k_cu_d7cfd4dc_60404cute1_E:
	.zero		1
	.type		_ZN39_INTERNAL_47d85eb9_4_k_cu_d7cfd4dc_60404cuda3std3__45__cpo6cbeginE,@object
	.size		_ZN39_INTERNAL_47d85eb9_4_k_cu_d7cfd4dc_60404cuda3std3__45__cpo6cbeginE,(_ZN39_INTERNAL_47d85eb9_4_k_cu_d7cfd4dc_60404cuda3std3__48in_placeE - _ZN39_INTERNAL_47d85eb9_4_k_cu_d7cfd4dc_60404cuda3std3__45__cpo6cbeginE)
_ZN39_INTERNAL_47d85eb9_4_k_cu_d7cfd4dc_60404cuda3std3__45__cpo6cbeginE:
	.zero		1
	.type		_ZN39_INTERNAL_47d85eb9_4_k_cu_d7cfd4dc_60404cuda3std3__48in_placeE,@object
	.size		_ZN39_INTERNAL_47d85eb9_4_k_cu_d7cfd4dc_60404cuda3std3__48in_placeE,(_ZN39_INTERNAL_47d85eb9_4_k_cu_d7cfd4dc_60404cuda3std6ranges3__45__cpo9iter_moveE - _ZN39_INTERNAL_47d85eb9_4_k_cu_d7cfd4dc_60404cuda3std3__48in_placeE)
_ZN39_INTERNAL_47d85eb9_4_k_cu_d7cfd4dc_60404cuda3std3__48in_placeE:
	.zero		1
	.type		_ZN39_INTERNAL_47d85eb9_4_k_cu_d7cfd4dc_60404cuda3std6ranges3__45__cpo9iter_moveE,@object
	.size		_ZN39_INTERNAL_47d85eb9_4_k_cu_d7cfd4dc_60404cuda3std6ranges3__45__cpo9iter_moveE,(_ZN39_INTERNAL_47d85eb9_4_k_cu_d7cfd4dc_60404cuda3std3__45__cpo5beginE - _ZN39_INTERNAL_47d85eb9_4_k_cu_d7cfd4dc_60404cuda3std6ranges3__45__cpo9iter_moveE)
_ZN39_INTERNAL_47d85eb9_4_k_cu_d7cfd4dc_60404cuda3std6ranges3__45__cpo9iter_moveE:
	.zero		1
	.type		_ZN39_INTERNAL_47d85eb9_4_k_cu_d7cfd4dc_60404cuda3std3__45__cpo5beginE,@object
	.size		_ZN39_INTERNAL_47d85eb9_4_k_cu_d7cfd4dc_60404cuda3std3__45__cpo5beginE,(_ZN39_INTERNAL_47d85eb9_4_k_cu_d7cfd4dc_60404cuda3std3__441_GLOBAL__N__47d85eb9_4_k_cu_d7cfd4dc_60406ignoreE - _ZN39_INTERNAL_47d85eb9_4_k_cu_d7cfd4dc_60404cuda3std3__45__cpo5beginE)
_ZN39_INTERNAL_47d85eb9_4_k_cu_d7cfd4dc_60404cuda3std3__45__cpo5beginE:
	.zero		1
	.type		_ZN39_INTERNAL_47d85eb9_4_k_cu_d7cfd4dc_60404cuda3std3__441_GLOBAL__N__47d85eb9_4_k_cu_d7cfd4dc_60406ignoreE,@object
	.size		_ZN39_INTERNAL_47d85eb9_4_k_cu_d7cfd4dc_60404cuda3std3__441_GLOBAL__N__47d85eb9_4_k_cu_d7cfd4dc_60406ignoreE,(_ZN39_INTERNAL_47d85eb9_4_k_cu_d7cfd4dc_60404cute7productE - _ZN39_INTERNAL_47d85eb9_4_k_cu_d7cfd4dc_60404cuda3std3__441_GLOBAL__N__47d85eb9_4_k_cu_d7cfd4dc_60406ignoreE)
_ZN39_INTERNAL_47d85eb9_4_k_cu_d7cfd4dc_60404cuda3std3__441_GLOBAL__N__47d85eb9_4_k_cu_d7cfd4dc_60406ignoreE:
	.zero		1
	.type		_ZN39_INTERNAL_47d85eb9_4_k_cu_d7cfd4dc_60404cute7productE,@object
	.size		_ZN39_INTERNAL_47d85eb9_4_k_cu_d7cfd4dc_60404cute7productE,(_ZN39_INTERNAL_47d85eb9_4_k_cu_d7cfd4dc_60404cuda3std3__45__cpo3endE - _ZN39_INTERNAL_47d85eb9_4_k_cu_d7cfd4dc_60404cute7productE)
_ZN39_INTERNAL_47d85eb9_4_k_cu_d7cfd4dc_60404cute7productE:
	.zero		1
	.type		_ZN39_INTERNAL_47d85eb9_4_k_cu_d7cfd4dc_60404cuda3std3__45__cpo3endE,@object
	.size		_ZN39_INTERNAL_47d85eb9_4_k_cu_d7cfd4dc_60404cuda3std3__45__cpo3endE,(_ZN39_INTERNAL_47d85eb9_4_k_cu_d7cfd4dc_60404cuda3std3__419piecewise_constructE - _ZN39_INTERNAL_47d85eb9_4_k_cu_d7cfd4dc_60404cuda3std3__45__cpo3endE)
_ZN39_INTERNAL_47d85eb9_4_k_cu_d7cfd4dc_60404cuda3std3__45__cpo3endE:
	.zero		1
	.type		_ZN39_INTERNAL_47d85eb9_4_k_cu_d7cfd4dc_60404cuda3std3__419piecewise_constructE,@object
	.size		_ZN39_INTERNAL_47d85eb9_4_k_cu_d7cfd4dc_60404cuda3std3__419piecewise_constructE,(_ZN39_INTERNAL_47d85eb9_4_k_cu_d7cfd4dc_60404cuda3std3__45__cpo4cendE - _ZN39_INTERNAL_47d85eb9_4_k_cu_d7cfd4dc_60404cuda3std3__419piecewise_constructE)
_ZN39_INTERNAL_47d85eb9_4_k_cu_d7cfd4dc_60404cuda3std3__419piecewise_constructE:
	.zero		1
	.type		_ZN39_INTERNAL_47d85eb9_4_k_cu_d7cfd4dc_60404cuda3std3__45__cpo4cendE,@object
	.size		_ZN39_INTERNAL_47d85eb9_4_k_cu_d7cfd4dc_60404cuda3std3__45__cpo4cendE,(_ZN39_INTERNAL_47d85eb9_4_k_cu_d7cfd4dc_60404cuda3std6ranges3__45__cpo4swapE - _ZN39_INTERNAL_47d85eb9_4_k_cu_d7cfd4dc_60404cuda3std3__45__cpo4cendE)
_ZN39_INTERNAL_47d85eb9_4_k_cu_d7cfd4dc_60404cuda3std3__45__cpo4cendE:
	.zero		1
	.type		_ZN39_INTERNAL_47d85eb9_4_k_cu_d7cfd4dc_60404cuda3std6ranges3__45__cpo4swapE,@object
	.size		_ZN39_INTERNAL_47d85eb9_4_k_cu_d7cfd4dc_60404cuda3std6ranges3__45__cpo4swapE,(.L_8 - _ZN39_INTERNAL_47d85eb9_4_k_cu_d7cfd4dc_60404cuda3std6ranges3__45__cpo4swapE)
_ZN39_INTERNAL_47d85eb9_4_k_cu_d7cfd4dc_60404cuda3std6ranges3__45__cpo4swapE:
	.zero		1
.L_8:


//--------------------- .nv.constant0._ZN7cutlass13device_kernelINS_4gemm6kernel13GemmUniversalIN4cute5tupleIJiiiiEEENS1_10collective13CollectiveMmaINS1_34MainloopSm90TmaGmmaWarpSpecializedILi9ENS5_IJNS4_1CILi1EEESB_SB_EEENS1_35KernelTmaWarpSpecializedCooperativeEEENS5_IJNSA_ILi256EEENSA_ILi128EEENSA_ILi64EEEEEEaNS5_IJlSB_lEEEaSJ_NS4_8TiledMMAINS4_8MMA_AtomIJNS4_4SM904GMMA27MMA_64x128x32_S32S8S8_SS_TNEEEENS4_6LayoutINS5_IJNSA_ILi2EEESB_SB_EEENS5_IJSB_NSA_ILi0EEEST_EEEEENS5_IJNS4_10UnderscoreESW_SW_EEEEENS4_13SM90_TMA_LOADENS4_14ComposedLayoutINS4_7SwizzleILi2ELi4ELi3EEENS4_18smem_ptr_flag_bitsILi8EEENSQ_INS5_IJNSA_ILi8EEESH_EEENS5_IJSH_SB_EEEEEEEvNS4_8identityESZ_S19_vS1A_EENS_8epilogue10collective6detail29Sm90TmaWarpSpecializedAdapterINS1D_15DefaultEpilogueIaSJ_SJ_NS1C_6thread17LinearCombinationIaLi1EiiLNS1H_9ScaleType4KindE0ELNS_15FloatRoundStyleE2EaEENS1_15EpilogueDefaultEEEEEvvEEEEvNT_6ParamsE --------------------------
	.section	.nv.constant0._ZN7cutlass13device_kernelINS_4gemm6kernel13GemmUniversalIN4cute5tupleIJiiiiEEENS1_10collective13CollectiveMmaINS1_34MainloopSm90TmaGmmaWarpSpecializedILi9ENS5_IJNS4_1CILi1EEESB_SB_EEENS1_35KernelTmaWarpSpecializedCooperativeEEENS5_IJNSA_ILi256EEENSA_ILi128EEENSA_ILi64EEEEEEaNS5_IJlSB_lEEEaSJ_NS4_8TiledMMAINS4_8MMA_AtomIJNS4_4SM904GMMA27MMA_64x128x32_S32S8S8_SS_TNEEEENS4_6LayoutINS5_IJNSA_ILi2EEESB_SB_EEENS5_IJSB_NSA_ILi0EEEST_EEEEENS5_IJNS4_10UnderscoreESW_SW_EEEEENS4_13SM90_TMA_LOADENS4_14ComposedLayoutINS4_7SwizzleILi2ELi4ELi3EEENS4_18smem_ptr_flag_bitsILi8EEENSQ_INS5_IJNSA_ILi8EEESH_EEENS5_IJSH_SB_EEEEEEEvNS4_8identityESZ_S19_vS1A_EENS_8epilogue10collective6detail29Sm90TmaWarpSpecializedAdapterINS1D_15DefaultEpilogueIaSJ_SJ_NS1C_6thread17LinearCombinationIaLi1EiiLNS1H_9ScaleType4KindE0ELNS_15FloatRoundStyleE2EaEENS1_15EpilogueDefaultEEEEEvvEEEEvNT_6ParamsE,"a",@progbits
	.sectionflags	@""
	.align	4
.nv.constant0._ZN7cutlass13device_kernelINS_4gemm6kernel13GemmUniversalIN4cute5tupleIJiiiiEEENS1_10collective13CollectiveMmaINS1_34MainloopSm90TmaGmmaWarpSpecializedILi9ENS5_IJNS4_1CILi1EEESB_SB_EEENS1_35KernelTmaWarpSpecializedCooperativeEEENS5_IJNSA_ILi256EEENSA_ILi128EEENSA_ILi64EEEEEEaNS5_IJlSB_lEEEaSJ_NS4_8TiledMMAINS4_8MMA_AtomIJNS4_4SM904GMMA27MMA_64x128x32_S32S8S8_SS_TNEEEENS4_6LayoutINS5_IJNSA_ILi2EEESB_SB_EEENS5_IJSB_NSA_ILi0EEEST_EEEEENS5_IJNS4_10UnderscoreESW_SW_EEEEENS4_13SM90_TMA_LOADENS4_14ComposedLayoutINS4_7SwizzleILi2ELi4ELi3EEENS4_18smem_ptr_flag_bitsILi8EEENSQ_INS5_IJNSA_ILi8EEESH_EEENS5_IJSH_SB_EEEEEEEvNS4_8identityESZ_S19_vS1A_EENS_8epilogue10collective6detail29Sm90TmaWarpSpecializedAdapterINS1D_15DefaultEpilogueIaSJ_SJ_NS1C_6thread17LinearCombinationIaLi1EiiLNS1H_9ScaleType4KindE0ELNS_15FloatRoundStyleE2EaEENS1_15EpilogueDefaultEEEEEvvEEEEvNT_6ParamsE:
	.zero		1664


//--------------------- SYMBOLS --------------------------

	.type		.nv.reservedSmem.offset0,@object
	.size		.nv.reservedSmem.offset0,0x4
	.type		__assertfail,@function
